//
// Generated by NVIDIA NVVM Compiler
//
// Compiler Build ID: CL-36424714
// Cuda compilation tools, release 13.0, V13.0.88
// Based on NVVM 20.0.0
//

.version 9.0
.target sm_100
.address_size 64

	// .globl	_Z16cuda_delta_driftPfPjPKfS2_PKhS4_PKcS2_S2_PKi
// _ZZ16cuda_delta_driftPfPjPKfS2_PKhS4_PKcS2_S2_PKiE2sA has been demoted
// _ZZ16cuda_delta_driftPfPjPKfS2_PKhS4_PKcS2_S2_PKiE4sR_A has been demoted
// _ZZ16cuda_delta_driftPfPjPKfS2_PKhS4_PKcS2_S2_PKiE2sD has been demoted
// _ZZ16cuda_delta_driftPfPjPKfS2_PKhS4_PKcS2_S2_PKiE2sN has been demoted
// _ZZ16cuda_delta_driftPfPjPKfS2_PKhS4_PKcS2_S2_PKiE2sM has been demoted

.visible .entry _Z16cuda_delta_driftPfPjPKfS2_PKhS4_PKcS2_S2_PKi(
	.param .u64 .ptr .align 1 _Z16cuda_delta_driftPfPjPKfS2_PKhS4_PKcS2_S2_PKi_param_0,
	.param .u64 .ptr .align 1 _Z16cuda_delta_driftPfPjPKfS2_PKhS4_PKcS2_S2_PKi_param_1,
	.param .u64 .ptr .align 1 _Z16cuda_delta_driftPfPjPKfS2_PKhS4_PKcS2_S2_PKi_param_2,
	.param .u64 .ptr .align 1 _Z16cuda_delta_driftPfPjPKfS2_PKhS4_PKcS2_S2_PKi_param_3,
	.param .u64 .ptr .align 1 _Z16cuda_delta_driftPfPjPKfS2_PKhS4_PKcS2_S2_PKi_param_4,
	.param .u64 .ptr .align 1 _Z16cuda_delta_driftPfPjPKfS2_PKhS4_PKcS2_S2_PKi_param_5,
	.param .u64 .ptr .align 1 _Z16cuda_delta_driftPfPjPKfS2_PKhS4_PKcS2_S2_PKi_param_6,
	.param .u64 .ptr .align 1 _Z16cuda_delta_driftPfPjPKfS2_PKhS4_PKcS2_S2_PKi_param_7,
	.param .u64 .ptr .align 1 _Z16cuda_delta_driftPfPjPKfS2_PKhS4_PKcS2_S2_PKi_param_8,
	.param .u64 .ptr .align 1 _Z16cuda_delta_driftPfPjPKfS2_PKhS4_PKcS2_S2_PKi_param_9
)
{
	.reg .pred 	%p<209>;
	.reg .b16 	%rs<64>;
	.reg .b32 	%r<406>;
	.reg .b32 	%f<715>;
	.reg .b64 	%rd<75>;
	// demoted variable
	.shared .align 4 .b8 _ZZ16cuda_delta_driftPfPjPKfS2_PKhS4_PKcS2_S2_PKiE2sA[2880];
	// demoted variable
	.shared .align 4 .b8 _ZZ16cuda_delta_driftPfPjPKfS2_PKhS4_PKcS2_S2_PKiE4sR_A[64];
	// demoted variable
	.shared .align 4 .b8 _ZZ16cuda_delta_driftPfPjPKfS2_PKhS4_PKcS2_S2_PKiE2sD[8192];
	// demoted variable
	.shared .align 4 .b8 _ZZ16cuda_delta_driftPfPjPKfS2_PKhS4_PKcS2_S2_PKiE2sN[8192];
	// demoted variable
	.shared .align 1 .b8 _ZZ16cuda_delta_driftPfPjPKfS2_PKhS4_PKcS2_S2_PKiE2sM[4096];
	ld.param.u64 	%rd9, [_Z16cuda_delta_driftPfPjPKfS2_PKhS4_PKcS2_S2_PKi_param_0];
	ld.param.u64 	%rd10, [_Z16cuda_delta_driftPfPjPKfS2_PKhS4_PKcS2_S2_PKi_param_1];
	ld.param.u64 	%rd13, [_Z16cuda_delta_driftPfPjPKfS2_PKhS4_PKcS2_S2_PKi_param_2];
	ld.param.u64 	%rd14, [_Z16cuda_delta_driftPfPjPKfS2_PKhS4_PKcS2_S2_PKi_param_3];
	ld.param.u64 	%rd15, [_Z16cuda_delta_driftPfPjPKfS2_PKhS4_PKcS2_S2_PKi_param_4];
	ld.param.u64 	%rd11, [_Z16cuda_delta_driftPfPjPKfS2_PKhS4_PKcS2_S2_PKi_param_5];
	ld.param.u64 	%rd16, [_Z16cuda_delta_driftPfPjPKfS2_PKhS4_PKcS2_S2_PKi_param_6];
	ld.param.u64 	%rd17, [_Z16cuda_delta_driftPfPjPKfS2_PKhS4_PKcS2_S2_PKi_param_7];
	ld.param.u64 	%rd12, [_Z16cuda_delta_driftPfPjPKfS2_PKhS4_PKcS2_S2_PKi_param_8];
	ld.param.u64 	%rd18, [_Z16cuda_delta_driftPfPjPKfS2_PKhS4_PKcS2_S2_PKi_param_9];
	cvta.to.global.u64 	%rd1, %rd14;
	cvta.to.global.u64 	%rd2, %rd16;
	cvta.to.global.u64 	%rd3, %rd13;
	cvta.to.global.u64 	%rd4, %rd17;
	cvta.to.global.u64 	%rd5, %rd15;
	cvta.to.global.u64 	%rd19, %rd18;
	ld.global.u32 	%r1, [%rd19];
	ld.global.u32 	%r174, [%rd19+4];
	ld.global.u32 	%r176, [%rd19+8];
	ld.global.u32 	%r3, [%rd19+12];
	mov.u32 	%r4, %tid.x;
	mov.u32 	%r177, %ctaid.x;
	mov.u32 	%r178, %ctaid.y;
	mov.u32 	%r179, %nctaid.x;
	mad.lo.s32 	%r180, %r178, %r179, %r177;
	shl.b32 	%r181, %r180, 4;
	add.s32 	%r182, %r181, %r4;
	mov.u32 	%r6, %ntid.x;
	setp.lt.u32 	%p18, %r4, 16;
	setp.lt.s32 	%p19, %r182, %r174;
	and.pred  	%p1, %p18, %p19;
	shl.b32 	%r183, %r4, 2;
	mov.u32 	%r184, _ZZ16cuda_delta_driftPfPjPKfS2_PKhS4_PKcS2_S2_PKiE2sD;
	add.s32 	%r7, %r184, %r183;
	not.pred 	%p20, %p1;
	@%p20 bra 	$L__BB0_39;
	setp.lt.s32 	%p21, %r176, 1;
	@%p21 bra 	$L__BB0_14;
	mul.lo.s32 	%r8, %r176, %r182;
	mov.u32 	%r187, _ZZ16cuda_delta_driftPfPjPKfS2_PKhS4_PKcS2_S2_PKiE2sA;
	add.s32 	%r9, %r187, %r183;
	and.b32  	%r10, %r176, 15;
	setp.lt.u32 	%p22, %r176, 16;
	mov.b32 	%r337, 0;
	@%p22 bra 	$L__BB0_5;
	and.b32  	%r337, %r176, 2147483632;
	mov.b32 	%r335, 0;
$L__BB0_4:
	.pragma "nounroll";
	add.s32 	%r189, %r335, %r8;
	mul.wide.s32 	%rd20, %r189, 4;
	add.s64 	%rd21, %rd1, %rd20;
	ld.global.f32 	%f244, [%rd21];
	shl.b32 	%r190, %r335, 6;
	add.s32 	%r191, %r9, %r190;
	st.shared.f32 	[%r191], %f244;
	ld.global.f32 	%f245, [%rd21+4];
	st.shared.f32 	[%r191+64], %f245;
	ld.global.f32 	%f246, [%rd21+8];
	st.shared.f32 	[%r191+128], %f246;
	ld.global.f32 	%f247, [%rd21+12];
	st.shared.f32 	[%r191+192], %f247;
	ld.global.f32 	%f248, [%rd21+16];
	st.shared.f32 	[%r191+256], %f248;
	ld.global.f32 	%f249, [%rd21+20];
	st.shared.f32 	[%r191+320], %f249;
	ld.global.f32 	%f250, [%rd21+24];
	st.shared.f32 	[%r191+384], %f250;
	ld.global.f32 	%f251, [%rd21+28];
	st.shared.f32 	[%r191+448], %f251;
	ld.global.f32 	%f252, [%rd21+32];
	st.shared.f32 	[%r191+512], %f252;
	ld.global.f32 	%f253, [%rd21+36];
	st.shared.f32 	[%r191+576], %f253;
	ld.global.f32 	%f254, [%rd21+40];
	st.shared.f32 	[%r191+640], %f254;
	ld.global.f32 	%f255, [%rd21+44];
	st.shared.f32 	[%r191+704], %f255;
	ld.global.f32 	%f256, [%rd21+48];
	st.shared.f32 	[%r191+768], %f256;
	ld.global.f32 	%f257, [%rd21+52];
	st.shared.f32 	[%r191+832], %f257;
	ld.global.f32 	%f258, [%rd21+56];
	st.shared.f32 	[%r191+896], %f258;
	ld.global.f32 	%f259, [%rd21+60];
	st.shared.f32 	[%r191+960], %f259;
	add.s32 	%r335, %r335, 16;
	setp.ne.s32 	%p23, %r335, %r337;
	@%p23 bra 	$L__BB0_4;
$L__BB0_5:
	setp.eq.s32 	%p24, %r10, 0;
	@%p24 bra 	$L__BB0_14;
	and.b32  	%r15, %r176, 7;
	setp.lt.u32 	%p25, %r10, 8;
	@%p25 bra 	$L__BB0_8;
	add.s32 	%r192, %r337, %r8;
	mul.wide.s32 	%rd22, %r192, 4;
	add.s64 	%rd23, %rd1, %rd22;
	ld.global.f32 	%f260, [%rd23];
	shl.b32 	%r193, %r337, 6;
	add.s32 	%r194, %r9, %r193;
	st.shared.f32 	[%r194], %f260;
	ld.global.f32 	%f261, [%rd23+4];
	st.shared.f32 	[%r194+64], %f261;
	ld.global.f32 	%f262, [%rd23+8];
	st.shared.f32 	[%r194+128], %f262;
	ld.global.f32 	%f263, [%rd23+12];
	st.shared.f32 	[%r194+192], %f263;
	ld.global.f32 	%f264, [%rd23+16];
	st.shared.f32 	[%r194+256], %f264;
	ld.global.f32 	%f265, [%rd23+20];
	st.shared.f32 	[%r194+320], %f265;
	ld.global.f32 	%f266, [%rd23+24];
	st.shared.f32 	[%r194+384], %f266;
	ld.global.f32 	%f267, [%rd23+28];
	st.shared.f32 	[%r194+448], %f267;
	add.s32 	%r337, %r337, 8;
$L__BB0_8:
	setp.eq.s32 	%p26, %r15, 0;
	@%p26 bra 	$L__BB0_14;
	and.b32  	%r18, %r176, 3;
	setp.lt.u32 	%p27, %r15, 4;
	@%p27 bra 	$L__BB0_11;
	add.s32 	%r195, %r337, %r8;
	mul.wide.s32 	%rd24, %r195, 4;
	add.s64 	%rd25, %rd1, %rd24;
	ld.global.f32 	%f268, [%rd25];
	shl.b32 	%r196, %r337, 6;
	add.s32 	%r197, %r9, %r196;
	st.shared.f32 	[%r197], %f268;
	ld.global.f32 	%f269, [%rd25+4];
	st.shared.f32 	[%r197+64], %f269;
	ld.global.f32 	%f270, [%rd25+8];
	st.shared.f32 	[%r197+128], %f270;
	ld.global.f32 	%f271, [%rd25+12];
	st.shared.f32 	[%r197+192], %f271;
	add.s32 	%r337, %r337, 4;
$L__BB0_11:
	setp.eq.s32 	%p28, %r18, 0;
	@%p28 bra 	$L__BB0_14;
	mov.b32 	%r340, 0;
$L__BB0_13:
	.pragma "nounroll";
	add.s32 	%r199, %r337, %r8;
	mul.wide.s32 	%rd26, %r199, 4;
	add.s64 	%rd27, %rd1, %rd26;
	ld.global.f32 	%f272, [%rd27];
	shl.b32 	%r200, %r337, 6;
	add.s32 	%r201, %r9, %r200;
	st.shared.f32 	[%r201], %f272;
	add.s32 	%r337, %r337, 1;
	add.s32 	%r340, %r340, 1;
	setp.ne.s32 	%p29, %r340, %r18;
	@%p29 bra 	$L__BB0_13;
$L__BB0_14:
	cvta.to.global.u64 	%rd28, %rd12;
	mul.wide.s32 	%rd29, %r182, 4;
	add.s64 	%rd30, %rd28, %rd29;
	ld.global.f32 	%f273, [%rd30];
	mov.u32 	%r204, _ZZ16cuda_delta_driftPfPjPKfS2_PKhS4_PKcS2_S2_PKiE4sR_A;
	add.s32 	%r205, %r204, %r183;
	st.shared.f32 	[%r205], %f273;
	and.b32  	%r25, %r6, 15;
	setp.lt.u32 	%p30, %r6, 16;
	mov.b32 	%r341, 0;
	@%p30 bra 	$L__BB0_17;
	and.b32  	%r341, %r6, 2032;
	mov.b32 	%r346, 0;
$L__BB0_16:
	.pragma "nounroll";
	shl.b32 	%r207, %r346, 6;
	add.s32 	%r208, %r7, %r207;
	mov.b32 	%r209, 2139090979;
	st.shared.u32 	[%r208], %r209;
	st.shared.u32 	[%r208+64], %r209;
	st.shared.u32 	[%r208+128], %r209;
	st.shared.u32 	[%r208+192], %r209;
	st.shared.u32 	[%r208+256], %r209;
	st.shared.u32 	[%r208+320], %r209;
	st.shared.u32 	[%r208+384], %r209;
	st.shared.u32 	[%r208+448], %r209;
	st.shared.u32 	[%r208+512], %r209;
	st.shared.u32 	[%r208+576], %r209;
	st.shared.u32 	[%r208+640], %r209;
	st.shared.u32 	[%r208+704], %r209;
	st.shared.u32 	[%r208+768], %r209;
	st.shared.u32 	[%r208+832], %r209;
	st.shared.u32 	[%r208+896], %r209;
	st.shared.u32 	[%r208+960], %r209;
	add.s32 	%r346, %r346, 16;
	setp.eq.s32 	%p31, %r346, %r341;
	@%p31 bra 	$L__BB0_17;
	bra.uni 	$L__BB0_16;
$L__BB0_17:
	setp.eq.s32 	%p32, %r25, 0;
	@%p32 bra 	$L__BB0_26;
	and.b32  	%r28, %r6, 7;
	setp.lt.u32 	%p33, %r25, 8;
	@%p33 bra 	$L__BB0_20;
	shl.b32 	%r210, %r341, 6;
	add.s32 	%r211, %r7, %r210;
	mov.b32 	%r212, 2139090979;
	st.shared.u32 	[%r211], %r212;
	st.shared.u32 	[%r211+64], %r212;
	st.shared.u32 	[%r211+128], %r212;
	st.shared.u32 	[%r211+192], %r212;
	st.shared.u32 	[%r211+256], %r212;
	st.shared.u32 	[%r211+320], %r212;
	st.shared.u32 	[%r211+384], %r212;
	st.shared.u32 	[%r211+448], %r212;
	add.s32 	%r341, %r341, 8;
$L__BB0_20:
	setp.eq.s32 	%p34, %r28, 0;
	@%p34 bra 	$L__BB0_26;
	and.b32  	%r31, %r6, 3;
	setp.lt.u32 	%p35, %r28, 4;
	@%p35 bra 	$L__BB0_23;
	shl.b32 	%r213, %r341, 6;
	add.s32 	%r214, %r7, %r213;
	mov.b32 	%r215, 2139090979;
	st.shared.u32 	[%r214], %r215;
	st.shared.u32 	[%r214+64], %r215;
	st.shared.u32 	[%r214+128], %r215;
	st.shared.u32 	[%r214+192], %r215;
	add.s32 	%r341, %r341, 4;
$L__BB0_23:
	setp.eq.s32 	%p36, %r31, 0;
	@%p36 bra 	$L__BB0_26;
	mov.b32 	%r345, 0;
$L__BB0_25:
	.pragma "nounroll";
	shl.b32 	%r217, %r341, 6;
	add.s32 	%r218, %r7, %r217;
	mov.b32 	%r219, 2139090979;
	st.shared.u32 	[%r218], %r219;
	add.s32 	%r341, %r341, 1;
	add.s32 	%r345, %r345, 1;
	setp.ne.s32 	%p37, %r345, %r31;
	@%p37 bra 	$L__BB0_25;
$L__BB0_26:
	setp.lt.s32 	%p38, %r3, 1;
	@%p38 bra 	$L__BB0_39;
	cvt.s64.s32 	%rd31, %r182;
	cvta.to.global.u64 	%rd32, %rd11;
	add.s64 	%rd33, %rd32, %rd31;
	ld.global.u8 	%r221, [%rd33];
	mul.lo.s32 	%r38, %r3, %r221;
	mov.u32 	%r222, _ZZ16cuda_delta_driftPfPjPKfS2_PKhS4_PKcS2_S2_PKiE2sM;
	add.s32 	%r39, %r222, %r4;
	and.b32  	%r40, %r3, 15;
	setp.lt.u32 	%p39, %r3, 16;
	mov.b32 	%r348, 0;
	@%p39 bra 	$L__BB0_30;
	and.b32  	%r348, %r3, 2147483632;
	mov.b32 	%r347, 0;
$L__BB0_29:
	.pragma "nounroll";
	add.s32 	%r224, %r38, %r347;
	cvt.u64.u32 	%rd34, %r224;
	add.s64 	%rd35, %rd2, %rd34;
	ld.global.u8 	%rs1, [%rd35];
	shl.b32 	%r225, %r347, 4;
	add.s32 	%r226, %r39, %r225;
	st.shared.u8 	[%r226], %rs1;
	ld.global.u8 	%rs2, [%rd35+1];
	st.shared.u8 	[%r226+16], %rs2;
	ld.global.u8 	%rs3, [%rd35+2];
	st.shared.u8 	[%r226+32], %rs3;
	ld.global.u8 	%rs4, [%rd35+3];
	st.shared.u8 	[%r226+48], %rs4;
	ld.global.u8 	%rs5, [%rd35+4];
	st.shared.u8 	[%r226+64], %rs5;
	ld.global.u8 	%rs6, [%rd35+5];
	st.shared.u8 	[%r226+80], %rs6;
	ld.global.u8 	%rs7, [%rd35+6];
	st.shared.u8 	[%r226+96], %rs7;
	ld.global.u8 	%rs8, [%rd35+7];
	st.shared.u8 	[%r226+112], %rs8;
	ld.global.u8 	%rs9, [%rd35+8];
	st.shared.u8 	[%r226+128], %rs9;
	ld.global.u8 	%rs10, [%rd35+9];
	st.shared.u8 	[%r226+144], %rs10;
	ld.global.u8 	%rs11, [%rd35+10];
	st.shared.u8 	[%r226+160], %rs11;
	ld.global.u8 	%rs12, [%rd35+11];
	st.shared.u8 	[%r226+176], %rs12;
	ld.global.u8 	%rs13, [%rd35+12];
	st.shared.u8 	[%r226+192], %rs13;
	ld.global.u8 	%rs14, [%rd35+13];
	st.shared.u8 	[%r226+208], %rs14;
	ld.global.u8 	%rs15, [%rd35+14];
	st.shared.u8 	[%r226+224], %rs15;
	ld.global.u8 	%rs16, [%rd35+15];
	st.shared.u8 	[%r226+240], %rs16;
	add.s32 	%r347, %r347, 16;
	setp.ne.s32 	%p40, %r347, %r348;
	@%p40 bra 	$L__BB0_29;
$L__BB0_30:
	setp.eq.s32 	%p41, %r40, 0;
	@%p41 bra 	$L__BB0_39;
	and.b32  	%r47, %r3, 7;
	setp.lt.u32 	%p42, %r40, 8;
	@%p42 bra 	$L__BB0_33;
	add.s32 	%r227, %r38, %r348;
	cvt.u64.u32 	%rd36, %r227;
	add.s64 	%rd37, %rd2, %rd36;
	ld.global.u8 	%rs17, [%rd37];
	shl.b32 	%r228, %r348, 4;
	add.s32 	%r229, %r39, %r228;
	st.shared.u8 	[%r229], %rs17;
	cvt.u64.u32 	%rd38, %r38;
	cvt.u64.u32 	%rd39, %r348;
	add.s64 	%rd40, %rd38, %rd39;
	add.s64 	%rd41, %rd2, %rd40;
	ld.global.u8 	%rs18, [%rd41+1];
	st.shared.u8 	[%r229+16], %rs18;
	ld.global.u8 	%rs19, [%rd41+2];
	st.shared.u8 	[%r229+32], %rs19;
	ld.global.u8 	%rs20, [%rd41+3];
	st.shared.u8 	[%r229+48], %rs20;
	ld.global.u8 	%rs21, [%rd41+4];
	st.shared.u8 	[%r229+64], %rs21;
	ld.global.u8 	%rs22, [%rd41+5];
	st.shared.u8 	[%r229+80], %rs22;
	ld.global.u8 	%rs23, [%rd41+6];
	st.shared.u8 	[%r229+96], %rs23;
	ld.global.u8 	%rs24, [%rd41+7];
	st.shared.u8 	[%r229+112], %rs24;
	add.s32 	%r348, %r348, 8;
$L__BB0_33:
	setp.eq.s32 	%p43, %r47, 0;
	@%p43 bra 	$L__BB0_39;
	and.b32  	%r50, %r3, 3;
	setp.lt.u32 	%p44, %r47, 4;
	@%p44 bra 	$L__BB0_36;
	add.s32 	%r230, %r38, %r348;
	cvt.u64.u32 	%rd42, %r230;
	add.s64 	%rd43, %rd2, %rd42;
	ld.global.u8 	%rs25, [%rd43];
	shl.b32 	%r231, %r348, 4;
	add.s32 	%r232, %r39, %r231;
	st.shared.u8 	[%r232], %rs25;
	cvt.u64.u32 	%rd44, %r38;
	cvt.u64.u32 	%rd45, %r348;
	add.s64 	%rd46, %rd44, %rd45;
	add.s64 	%rd47, %rd2, %rd46;
	ld.global.u8 	%rs26, [%rd47+1];
	st.shared.u8 	[%r232+16], %rs26;
	ld.global.u8 	%rs27, [%rd47+2];
	st.shared.u8 	[%r232+32], %rs27;
	ld.global.u8 	%rs28, [%rd47+3];
	st.shared.u8 	[%r232+48], %rs28;
	add.s32 	%r348, %r348, 4;
$L__BB0_36:
	setp.eq.s32 	%p45, %r50, 0;
	@%p45 bra 	$L__BB0_39;
	mov.b32 	%r352, 0;
$L__BB0_38:
	.pragma "nounroll";
	add.s32 	%r234, %r38, %r348;
	cvt.u64.u32 	%rd48, %r234;
	add.s64 	%rd49, %rd2, %rd48;
	ld.global.u8 	%rs29, [%rd49];
	shl.b32 	%r235, %r348, 4;
	add.s32 	%r236, %r39, %r235;
	st.shared.u8 	[%r236], %rs29;
	add.s32 	%r348, %r348, 1;
	add.s32 	%r352, %r352, 1;
	setp.ne.s32 	%p46, %r352, %r50;
	@%p46 bra 	$L__BB0_38;
$L__BB0_39:
	bar.sync 	0;
	setp.ge.s32 	%p47, %r4, %r1;
	shl.b32 	%r237, %r4, 6;
	mov.u32 	%r238, _ZZ16cuda_delta_driftPfPjPKfS2_PKhS4_PKcS2_S2_PKiE2sN;
	add.s32 	%r57, %r238, %r237;
	@%p47 bra 	$L__BB0_76;
	setp.gt.s32 	%p48, %r176, 0;
	mad.lo.s32 	%r58, %r4, 60, %r7;
	@%p48 bra 	$L__BB0_149;
	ld.shared.f32 	%f1, [_ZZ16cuda_delta_driftPfPjPKfS2_PKhS4_PKcS2_S2_PKiE4sR_A];
	ld.shared.f32 	%f2, [_ZZ16cuda_delta_driftPfPjPKfS2_PKhS4_PKcS2_S2_PKiE4sR_A+4];
	ld.shared.f32 	%f3, [_ZZ16cuda_delta_driftPfPjPKfS2_PKhS4_PKcS2_S2_PKiE4sR_A+8];
	ld.shared.f32 	%f4, [_ZZ16cuda_delta_driftPfPjPKfS2_PKhS4_PKcS2_S2_PKiE4sR_A+12];
	ld.shared.f32 	%f5, [_ZZ16cuda_delta_driftPfPjPKfS2_PKhS4_PKcS2_S2_PKiE4sR_A+16];
	ld.shared.f32 	%f6, [_ZZ16cuda_delta_driftPfPjPKfS2_PKhS4_PKcS2_S2_PKiE4sR_A+20];
	ld.shared.f32 	%f7, [_ZZ16cuda_delta_driftPfPjPKfS2_PKhS4_PKcS2_S2_PKiE4sR_A+24];
	ld.shared.f32 	%f8, [_ZZ16cuda_delta_driftPfPjPKfS2_PKhS4_PKcS2_S2_PKiE4sR_A+28];
	ld.shared.f32 	%f9, [_ZZ16cuda_delta_driftPfPjPKfS2_PKhS4_PKcS2_S2_PKiE4sR_A+32];
	ld.shared.f32 	%f10, [_ZZ16cuda_delta_driftPfPjPKfS2_PKhS4_PKcS2_S2_PKiE4sR_A+36];
	ld.shared.f32 	%f11, [_ZZ16cuda_delta_driftPfPjPKfS2_PKhS4_PKcS2_S2_PKiE4sR_A+40];
	ld.shared.f32 	%f12, [_ZZ16cuda_delta_driftPfPjPKfS2_PKhS4_PKcS2_S2_PKiE4sR_A+44];
	ld.shared.f32 	%f13, [_ZZ16cuda_delta_driftPfPjPKfS2_PKhS4_PKcS2_S2_PKiE4sR_A+48];
	ld.shared.f32 	%f14, [_ZZ16cuda_delta_driftPfPjPKfS2_PKhS4_PKcS2_S2_PKiE4sR_A+52];
	ld.shared.f32 	%f15, [_ZZ16cuda_delta_driftPfPjPKfS2_PKhS4_PKcS2_S2_PKiE4sR_A+56];
	ld.shared.f32 	%f16, [_ZZ16cuda_delta_driftPfPjPKfS2_PKhS4_PKcS2_S2_PKiE4sR_A+60];
	mov.u32 	%r240, _ZZ16cuda_delta_driftPfPjPKfS2_PKhS4_PKcS2_S2_PKiE2sM;
	mov.u32 	%r358, %r4;
$L__BB0_42:
	cvt.u64.u32 	%rd50, %r358;
	add.s64 	%rd51, %rd5, %rd50;
	ld.global.u8 	%rs30, [%rd51];
	mul.wide.u32 	%rd52, %r358, 4;
	add.s64 	%rd53, %rd4, %rd52;
	ld.global.f32 	%f274, [%rd53];
	mul.wide.u16 	%r239, %rs30, 16;
	add.s32 	%r241, %r240, %r239;
	ld.shared.u8 	%rs31, [%r241];
	setp.eq.s16 	%p49, %rs31, 0;
	setp.le.f32 	%p50, %f274, %f1;
	or.pred  	%p51, %p49, %p50;
	selp.f32 	%f161, 0f7F7FF023, 0f00000000, %p51;
	selp.u32 	%r242, 1, 0, %p51;
	ld.shared.u8 	%rs32, [%r241+1];
	setp.ne.s16 	%p52, %rs32, 0;
	setp.gtu.f32 	%p53, %f274, %f2;
	and.pred  	%p54, %p52, %p53;
	selp.b32 	%r243, 2, 1, %p51;
	selp.f32 	%f162, 0f00000000, 0f7F7FF023, %p54;
	selp.b32 	%r244, %r242, %r243, %p54;
	ld.shared.u8 	%rs33, [%r241+2];
	setp.eq.s16 	%p55, %rs33, 0;
	setp.le.f32 	%p56, %f274, %f3;
	or.pred  	%p57, %p55, %p56;
	selp.f32 	%f163, 0f7F7FF023, 0f00000000, %p57;
	selp.u32 	%r245, 1, 0, %p57;
	add.s32 	%r246, %r244, %r245;
	ld.shared.u8 	%rs34, [%r241+3];
	setp.eq.s16 	%p58, %rs34, 0;
	setp.le.f32 	%p59, %f274, %f4;
	or.pred  	%p60, %p58, %p59;
	selp.f32 	%f164, 0f7F7FF023, 0f00000000, %p60;
	selp.u32 	%r247, 1, 0, %p60;
	add.s32 	%r248, %r246, %r247;
	ld.shared.u8 	%rs35, [%r241+4];
	setp.eq.s16 	%p61, %rs35, 0;
	setp.le.f32 	%p62, %f274, %f5;
	or.pred  	%p63, %p61, %p62;
	selp.f32 	%f165, 0f7F7FF023, 0f00000000, %p63;
	selp.u32 	%r249, 1, 0, %p63;
	add.s32 	%r250, %r248, %r249;
	ld.shared.u8 	%rs36, [%r241+5];
	setp.eq.s16 	%p64, %rs36, 0;
	setp.le.f32 	%p65, %f274, %f6;
	or.pred  	%p66, %p64, %p65;
	selp.f32 	%f166, 0f7F7FF023, 0f00000000, %p66;
	selp.u32 	%r251, 1, 0, %p66;
	add.s32 	%r252, %r250, %r251;
	ld.shared.u8 	%rs37, [%r241+6];
	setp.eq.s16 	%p67, %rs37, 0;
	setp.le.f32 	%p68, %f274, %f7;
	or.pred  	%p69, %p67, %p68;
	selp.f32 	%f167, 0f7F7FF023, 0f00000000, %p69;
	selp.u32 	%r253, 1, 0, %p69;
	add.s32 	%r254, %r252, %r253;
	ld.shared.u8 	%rs38, [%r241+7];
	setp.eq.s16 	%p70, %rs38, 0;
	setp.le.f32 	%p71, %f274, %f8;
	or.pred  	%p72, %p70, %p71;
	selp.f32 	%f168, 0f7F7FF023, 0f00000000, %p72;
	selp.u32 	%r255, 1, 0, %p72;
	add.s32 	%r256, %r254, %r255;
	ld.shared.u8 	%rs39, [%r241+8];
	setp.eq.s16 	%p73, %rs39, 0;
	setp.le.f32 	%p74, %f274, %f9;
	or.pred  	%p75, %p73, %p74;
	selp.f32 	%f169, 0f7F7FF023, 0f00000000, %p75;
	selp.u32 	%r257, 1, 0, %p75;
	add.s32 	%r258, %r256, %r257;
	ld.shared.u8 	%rs40, [%r241+9];
	setp.eq.s16 	%p76, %rs40, 0;
	setp.le.f32 	%p77, %f274, %f10;
	or.pred  	%p78, %p76, %p77;
	selp.f32 	%f170, 0f7F7FF023, 0f00000000, %p78;
	selp.u32 	%r259, 1, 0, %p78;
	add.s32 	%r260, %r258, %r259;
	ld.shared.u8 	%rs41, [%r241+10];
	setp.eq.s16 	%p79, %rs41, 0;
	setp.le.f32 	%p80, %f274, %f11;
	or.pred  	%p81, %p79, %p80;
	selp.f32 	%f171, 0f7F7FF023, 0f00000000, %p81;
	selp.u32 	%r261, 1, 0, %p81;
	add.s32 	%r262, %r260, %r261;
	ld.shared.u8 	%rs42, [%r241+11];
	setp.eq.s16 	%p82, %rs42, 0;
	setp.le.f32 	%p83, %f274, %f12;
	or.pred  	%p84, %p82, %p83;
	selp.f32 	%f172, 0f7F7FF023, 0f00000000, %p84;
	selp.u32 	%r263, 1, 0, %p84;
	add.s32 	%r264, %r262, %r263;
	ld.shared.u8 	%rs43, [%r241+12];
	setp.eq.s16 	%p85, %rs43, 0;
	setp.le.f32 	%p86, %f274, %f13;
	or.pred  	%p87, %p85, %p86;
	selp.f32 	%f173, 0f7F7FF023, 0f00000000, %p87;
	selp.u32 	%r265, 1, 0, %p87;
	add.s32 	%r266, %r264, %r265;
	ld.shared.u8 	%rs44, [%r241+13];
	setp.eq.s16 	%p88, %rs44, 0;
	setp.le.f32 	%p89, %f274, %f14;
	or.pred  	%p90, %p88, %p89;
	selp.f32 	%f174, 0f7F7FF023, 0f00000000, %p90;
	selp.u32 	%r267, 1, 0, %p90;
	add.s32 	%r268, %r266, %r267;
	ld.shared.u8 	%rs45, [%r241+14];
	setp.eq.s16 	%p91, %rs45, 0;
	setp.le.f32 	%p92, %f274, %f15;
	or.pred  	%p93, %p91, %p92;
	selp.f32 	%f175, 0f7F7FF023, 0f00000000, %p93;
	selp.u32 	%r269, 1, 0, %p93;
	add.s32 	%r270, %r268, %r269;
	ld.shared.u8 	%rs46, [%r241+15];
	setp.eq.s16 	%p94, %rs46, 0;
	setp.le.f32 	%p95, %f274, %f16;
	or.pred  	%p96, %p94, %p95;
	selp.f32 	%f176, 0f7F7FF023, 0f00000000, %p96;
	selp.u32 	%r271, 1, 0, %p96;
	add.s32 	%r272, %r270, %r271;
	setp.gt.u32 	%p97, %r272, 15;
	@%p97 bra 	$L__BB0_75;
	ld.shared.f32 	%f276, [%r58];
	setp.geu.f32 	%p98, %f161, %f276;
	@%p98 bra 	$L__BB0_45;
	st.shared.f32 	[%r58], %f161;
	st.shared.u32 	[%r57], %r358;
$L__BB0_45:
	ld.shared.f32 	%f277, [%r58+4];
	setp.geu.f32 	%p99, %f162, %f277;
	@%p99 bra 	$L__BB0_47;
	st.shared.f32 	[%r58+4], %f162;
	st.shared.u32 	[%r57+4], %r358;
$L__BB0_47:
	ld.shared.f32 	%f278, [%r58+8];
	setp.geu.f32 	%p100, %f163, %f278;
	@%p100 bra 	$L__BB0_49;
	st.shared.f32 	[%r58+8], %f163;
	st.shared.u32 	[%r57+8], %r358;
$L__BB0_49:
	ld.shared.f32 	%f279, [%r58+12];
	setp.geu.f32 	%p101, %f164, %f279;
	@%p101 bra 	$L__BB0_51;
	st.shared.f32 	[%r58+12], %f164;
	st.shared.u32 	[%r57+12], %r358;
$L__BB0_51:
	ld.shared.f32 	%f280, [%r58+16];
	setp.geu.f32 	%p102, %f165, %f280;
	@%p102 bra 	$L__BB0_53;
	st.shared.f32 	[%r58+16], %f165;
	st.shared.u32 	[%r57+16], %r358;
$L__BB0_53:
	ld.shared.f32 	%f281, [%r58+20];
	setp.geu.f32 	%p103, %f166, %f281;
	@%p103 bra 	$L__BB0_55;
	st.shared.f32 	[%r58+20], %f166;
	st.shared.u32 	[%r57+20], %r358;
$L__BB0_55:
	ld.shared.f32 	%f282, [%r58+24];
	setp.geu.f32 	%p104, %f167, %f282;
	@%p104 bra 	$L__BB0_57;
	st.shared.f32 	[%r58+24], %f167;
	st.shared.u32 	[%r57+24], %r358;
$L__BB0_57:
	ld.shared.f32 	%f283, [%r58+28];
	setp.geu.f32 	%p105, %f168, %f283;
	@%p105 bra 	$L__BB0_59;
	st.shared.f32 	[%r58+28], %f168;
	st.shared.u32 	[%r57+28], %r358;
$L__BB0_59:
	ld.shared.f32 	%f284, [%r58+32];
	setp.geu.f32 	%p106, %f169, %f284;
	@%p106 bra 	$L__BB0_61;
	st.shared.f32 	[%r58+32], %f169;
	st.shared.u32 	[%r57+32], %r358;
$L__BB0_61:
	ld.shared.f32 	%f285, [%r58+36];
	setp.geu.f32 	%p107, %f170, %f285;
	@%p107 bra 	$L__BB0_63;
	st.shared.f32 	[%r58+36], %f170;
	st.shared.u32 	[%r57+36], %r358;
$L__BB0_63:
	ld.shared.f32 	%f286, [%r58+40];
	setp.geu.f32 	%p108, %f171, %f286;
	@%p108 bra 	$L__BB0_65;
	st.shared.f32 	[%r58+40], %f171;
	st.shared.u32 	[%r57+40], %r358;
$L__BB0_65:
	ld.shared.f32 	%f287, [%r58+44];
	setp.geu.f32 	%p109, %f172, %f287;
	@%p109 bra 	$L__BB0_67;
	st.shared.f32 	[%r58+44], %f172;
	st.shared.u32 	[%r57+44], %r358;
$L__BB0_67:
	ld.shared.f32 	%f288, [%r58+48];
	setp.geu.f32 	%p110, %f173, %f288;
	@%p110 bra 	$L__BB0_69;
	st.shared.f32 	[%r58+48], %f173;
	st.shared.u32 	[%r57+48], %r358;
$L__BB0_69:
	ld.shared.f32 	%f289, [%r58+52];
	setp.geu.f32 	%p111, %f174, %f289;
	@%p111 bra 	$L__BB0_71;
	st.shared.f32 	[%r58+52], %f174;
	st.shared.u32 	[%r57+52], %r358;
$L__BB0_71:
	ld.shared.f32 	%f290, [%r58+56];
	setp.geu.f32 	%p112, %f175, %f290;
	@%p112 bra 	$L__BB0_73;
	st.shared.f32 	[%r58+56], %f175;
	st.shared.u32 	[%r57+56], %r358;
$L__BB0_73:
	ld.shared.f32 	%f291, [%r58+60];
	setp.geu.f32 	%p113, %f176, %f291;
	@%p113 bra 	$L__BB0_75;
	st.shared.f32 	[%r58+60], %f176;
	st.shared.u32 	[%r57+60], %r358;
$L__BB0_75:
	add.s32 	%r358, %r358, %r6;
	setp.lt.s32 	%p114, %r358, %r1;
	@%p114 bra 	$L__BB0_42;
$L__BB0_76:
	bar.sync 	0;
	@%p20 bra 	$L__BB0_148;
	and.b32  	%r75, %r6, 15;
	setp.lt.u32 	%p171, %r6, 16;
	mov.f32 	%f678, 0f7F7FF023;
	mov.b32 	%r391, 0;
	mov.u32 	%r363, %r182;
	@%p171 bra 	$L__BB0_112;
	and.b32  	%r391, %r6, 2032;
	and.b32  	%r320, %r6, -16;
	neg.s32 	%r361, %r320;
	shl.b32 	%r321, %r4, 2;
	add.s32 	%r322, %r321, 512;
	mov.u32 	%r323, _ZZ16cuda_delta_driftPfPjPKfS2_PKhS4_PKcS2_S2_PKiE2sD;
	add.s32 	%r360, %r323, %r322;
	mov.u32 	%r324, _ZZ16cuda_delta_driftPfPjPKfS2_PKhS4_PKcS2_S2_PKiE2sN;
	add.s32 	%r359, %r324, %r322;
	mov.f32 	%f678, 0f7F7FF023;
	mov.u32 	%r363, %r182;
$L__BB0_79:
	.pragma "nounroll";
	ld.shared.f32 	%f178, [%r360+-512];
	setp.geu.f32 	%p172, %f178, %f678;
	@%p172 bra 	$L__BB0_81;
	ld.shared.u32 	%r363, [%r359+-512];
	mov.f32 	%f678, %f178;
$L__BB0_81:
	ld.shared.f32 	%f180, [%r360+-448];
	setp.geu.f32 	%p173, %f180, %f678;
	@%p173 bra 	$L__BB0_83;
	ld.shared.u32 	%r363, [%r359+-448];
	mov.f32 	%f678, %f180;
$L__BB0_83:
	ld.shared.f32 	%f182, [%r360+-384];
	setp.geu.f32 	%p174, %f182, %f678;
	@%p174 bra 	$L__BB0_85;
	ld.shared.u32 	%r363, [%r359+-384];
	mov.f32 	%f678, %f182;
$L__BB0_85:
	ld.shared.f32 	%f184, [%r360+-320];
	setp.geu.f32 	%p175, %f184, %f678;
	@%p175 bra 	$L__BB0_87;
	ld.shared.u32 	%r363, [%r359+-320];
	mov.f32 	%f678, %f184;
$L__BB0_87:
	ld.shared.f32 	%f186, [%r360+-256];
	setp.geu.f32 	%p176, %f186, %f678;
	@%p176 bra 	$L__BB0_89;
	ld.shared.u32 	%r363, [%r359+-256];
	mov.f32 	%f678, %f186;
$L__BB0_89:
	ld.shared.f32 	%f188, [%r360+-192];
	setp.geu.f32 	%p177, %f188, %f678;
	@%p177 bra 	$L__BB0_91;
	ld.shared.u32 	%r363, [%r359+-192];
	mov.f32 	%f678, %f188;
$L__BB0_91:
	ld.shared.f32 	%f190, [%r360+-128];
	setp.geu.f32 	%p178, %f190, %f678;
	@%p178 bra 	$L__BB0_93;
	ld.shared.u32 	%r363, [%r359+-128];
	mov.f32 	%f678, %f190;
$L__BB0_93:
	ld.shared.f32 	%f192, [%r360+-64];
	setp.geu.f32 	%p179, %f192, %f678;
	@%p179 bra 	$L__BB0_95;
	ld.shared.u32 	%r363, [%r359+-64];
	mov.f32 	%f678, %f192;
$L__BB0_95:
	ld.shared.f32 	%f194, [%r360];
	setp.geu.f32 	%p180, %f194, %f678;
	@%p180 bra 	$L__BB0_97;
	ld.shared.u32 	%r363, [%r359];
	mov.f32 	%f678, %f194;
$L__BB0_97:
	ld.shared.f32 	%f196, [%r360+64];
	setp.geu.f32 	%p181, %f196, %f678;
	@%p181 bra 	$L__BB0_99;
	ld.shared.u32 	%r363, [%r359+64];
	mov.f32 	%f678, %f196;
$L__BB0_99:
	ld.shared.f32 	%f198, [%r360+128];
	setp.geu.f32 	%p182, %f198, %f678;
	@%p182 bra 	$L__BB0_101;
	ld.shared.u32 	%r363, [%r359+128];
	mov.f32 	%f678, %f198;
$L__BB0_101:
	ld.shared.f32 	%f200, [%r360+192];
	setp.geu.f32 	%p183, %f200, %f678;
	@%p183 bra 	$L__BB0_103;
	ld.shared.u32 	%r363, [%r359+192];
	mov.f32 	%f678, %f200;
$L__BB0_103:
	ld.shared.f32 	%f202, [%r360+256];
	setp.geu.f32 	%p184, %f202, %f678;
	@%p184 bra 	$L__BB0_105;
	ld.shared.u32 	%r363, [%r359+256];
	mov.f32 	%f678, %f202;
$L__BB0_105:
	ld.shared.f32 	%f204, [%r360+320];
	setp.geu.f32 	%p185, %f204, %f678;
	@%p185 bra 	$L__BB0_107;
	ld.shared.u32 	%r363, [%r359+320];
	mov.f32 	%f678, %f204;
$L__BB0_107:
	ld.shared.f32 	%f206, [%r360+384];
	setp.geu.f32 	%p186, %f206, %f678;
	@%p186 bra 	$L__BB0_109;
	ld.shared.u32 	%r363, [%r359+384];
	mov.f32 	%f678, %f206;
$L__BB0_109:
	ld.shared.f32 	%f208, [%r360+448];
	setp.geu.f32 	%p187, %f208, %f678;
	@%p187 bra 	$L__BB0_111;
	ld.shared.u32 	%r363, [%r359+448];
	mov.f32 	%f678, %f208;
$L__BB0_111:
	add.s32 	%r361, %r361, 16;
	add.s32 	%r360, %r360, 1024;
	add.s32 	%r359, %r359, 1024;
	setp.ne.s32 	%p188, %r361, 0;
	@%p188 bra 	$L__BB0_79;
$L__BB0_112:
	setp.eq.s32 	%p189, %r75, 0;
	@%p189 bra 	$L__BB0_147;
	mad.lo.s32 	%r122, %r4, -60, %r57;
	and.b32  	%r123, %r6, 7;
	setp.lt.u32 	%p190, %r75, 8;
	@%p190 bra 	$L__BB0_131;
	shl.b32 	%r326, %r391, 6;
	add.s32 	%r124, %r7, %r326;
	ld.shared.f32 	%f212, [%r124];
	setp.geu.f32 	%p191, %f212, %f678;
	add.s32 	%r125, %r122, %r326;
	@%p191 bra 	$L__BB0_116;
	ld.shared.u32 	%r363, [%r125];
	mov.f32 	%f678, %f212;
$L__BB0_116:
	ld.shared.f32 	%f214, [%r124+64];
	setp.geu.f32 	%p192, %f214, %f678;
	@%p192 bra 	$L__BB0_118;
	ld.shared.u32 	%r363, [%r125+64];
	mov.f32 	%f678, %f214;
$L__BB0_118:
	ld.shared.f32 	%f216, [%r124+128];
	setp.geu.f32 	%p193, %f216, %f678;
	@%p193 bra 	$L__BB0_120;
	ld.shared.u32 	%r363, [%r125+128];
	mov.f32 	%f678, %f216;
$L__BB0_120:
	ld.shared.f32 	%f218, [%r124+192];
	setp.geu.f32 	%p194, %f218, %f678;
	@%p194 bra 	$L__BB0_122;
	ld.shared.u32 	%r363, [%r125+192];
	mov.f32 	%f678, %f218;
$L__BB0_122:
	ld.shared.f32 	%f220, [%r124+256];
	setp.geu.f32 	%p195, %f220, %f678;
	@%p195 bra 	$L__BB0_124;
	ld.shared.u32 	%r363, [%r125+256];
	mov.f32 	%f678, %f220;
$L__BB0_124:
	ld.shared.f32 	%f222, [%r124+320];
	setp.geu.f32 	%p196, %f222, %f678;
	@%p196 bra 	$L__BB0_126;
	ld.shared.u32 	%r363, [%r125+320];
	mov.f32 	%f678, %f222;
$L__BB0_126:
	ld.shared.f32 	%f224, [%r124+384];
	setp.geu.f32 	%p197, %f224, %f678;
	@%p197 bra 	$L__BB0_128;
	ld.shared.u32 	%r363, [%r125+384];
	mov.f32 	%f678, %f224;
$L__BB0_128:
	ld.shared.f32 	%f226, [%r124+448];
	setp.geu.f32 	%p198, %f226, %f678;
	@%p198 bra 	$L__BB0_130;
	ld.shared.u32 	%r363, [%r125+448];
	mov.f32 	%f678, %f226;
$L__BB0_130:
	add.s32 	%r391, %r391, 8;
$L__BB0_131:
	setp.eq.s32 	%p199, %r123, 0;
	@%p199 bra 	$L__BB0_147;
	and.b32  	%r146, %r6, 3;
	setp.lt.u32 	%p200, %r123, 4;
	@%p200 bra 	$L__BB0_142;
	shl.b32 	%r328, %r391, 6;
	add.s32 	%r147, %r7, %r328;
	ld.shared.f32 	%f230, [%r147];
	setp.geu.f32 	%p201, %f230, %f678;
	add.s32 	%r148, %r122, %r328;
	@%p201 bra 	$L__BB0_135;
	ld.shared.u32 	%r363, [%r148];
	mov.f32 	%f678, %f230;
$L__BB0_135:
	ld.shared.f32 	%f232, [%r147+64];
	setp.geu.f32 	%p202, %f232, %f678;
	@%p202 bra 	$L__BB0_137;
	ld.shared.u32 	%r363, [%r148+64];
	mov.f32 	%f678, %f232;
$L__BB0_137:
	ld.shared.f32 	%f234, [%r147+128];
	setp.geu.f32 	%p203, %f234, %f678;
	@%p203 bra 	$L__BB0_139;
	ld.shared.u32 	%r363, [%r148+128];
	mov.f32 	%f678, %f234;
$L__BB0_139:
	ld.shared.f32 	%f236, [%r147+192];
	setp.geu.f32 	%p204, %f236, %f678;
	@%p204 bra 	$L__BB0_141;
	ld.shared.u32 	%r363, [%r148+192];
	mov.f32 	%f678, %f236;
$L__BB0_141:
	add.s32 	%r391, %r391, 4;
$L__BB0_142:
	setp.eq.s32 	%p205, %r146, 0;
	@%p205 bra 	$L__BB0_147;
	shl.b32 	%r329, %r391, 6;
	shl.b32 	%r330, %r4, 2;
	add.s32 	%r331, %r329, %r330;
	mov.u32 	%r332, _ZZ16cuda_delta_driftPfPjPKfS2_PKhS4_PKcS2_S2_PKiE2sN;
	add.s32 	%r402, %r332, %r331;
	mov.u32 	%r333, _ZZ16cuda_delta_driftPfPjPKfS2_PKhS4_PKcS2_S2_PKiE2sD;
	add.s32 	%r401, %r333, %r331;
	neg.s32 	%r400, %r146;
$L__BB0_144:
	.pragma "nounroll";
	ld.shared.f32 	%f241, [%r401];
	setp.geu.f32 	%p206, %f241, %f678;
	@%p206 bra 	$L__BB0_146;
	ld.shared.u32 	%r363, [%r402];
	mov.f32 	%f678, %f241;
$L__BB0_146:
	add.s32 	%r402, %r402, 64;
	add.s32 	%r401, %r401, 64;
	add.s32 	%r400, %r400, 1;
	setp.ne.s32 	%p207, %r400, 0;
	@%p207 bra 	$L__BB0_144;
$L__BB0_147:
	setp.lt.f32 	%p208, %f678, 0f00000000;
	neg.f32 	%f610, %f678;
	selp.f32 	%f611, %f610, %f678, %p208;
	sqrt.rn.f32 	%f612, %f611;
	cvta.to.global.u64 	%rd69, %rd9;
	mul.wide.s32 	%rd70, %r182, 4;
	add.s64 	%rd71, %rd69, %rd70;
	st.global.f32 	[%rd71], %f612;
	add.s32 	%r334, %r363, 1;
	cvta.to.global.u64 	%rd72, %rd10;
	add.s64 	%rd73, %rd72, %rd70;
	st.global.u32 	[%rd73], %r334;
$L__BB0_148:
	ret;
$L__BB0_149:
	and.b32  	%r59, %r176, 3;
	ld.shared.f32 	%f17, [_ZZ16cuda_delta_driftPfPjPKfS2_PKhS4_PKcS2_S2_PKiE4sR_A];
	ld.shared.f32 	%f18, [_ZZ16cuda_delta_driftPfPjPKfS2_PKhS4_PKcS2_S2_PKiE4sR_A+4];
	ld.shared.f32 	%f19, [_ZZ16cuda_delta_driftPfPjPKfS2_PKhS4_PKcS2_S2_PKiE4sR_A+8];
	ld.shared.f32 	%f20, [_ZZ16cuda_delta_driftPfPjPKfS2_PKhS4_PKcS2_S2_PKiE4sR_A+12];
	ld.shared.f32 	%f21, [_ZZ16cuda_delta_driftPfPjPKfS2_PKhS4_PKcS2_S2_PKiE4sR_A+16];
	ld.shared.f32 	%f22, [_ZZ16cuda_delta_driftPfPjPKfS2_PKhS4_PKcS2_S2_PKiE4sR_A+20];
	ld.shared.f32 	%f23, [_ZZ16cuda_delta_driftPfPjPKfS2_PKhS4_PKcS2_S2_PKiE4sR_A+24];
	ld.shared.f32 	%f24, [_ZZ16cuda_delta_driftPfPjPKfS2_PKhS4_PKcS2_S2_PKiE4sR_A+28];
	ld.shared.f32 	%f25, [_ZZ16cuda_delta_driftPfPjPKfS2_PKhS4_PKcS2_S2_PKiE4sR_A+32];
	ld.shared.f32 	%f26, [_ZZ16cuda_delta_driftPfPjPKfS2_PKhS4_PKcS2_S2_PKiE4sR_A+36];
	ld.shared.f32 	%f27, [_ZZ16cuda_delta_driftPfPjPKfS2_PKhS4_PKcS2_S2_PKiE4sR_A+40];
	ld.shared.f32 	%f28, [_ZZ16cuda_delta_driftPfPjPKfS2_PKhS4_PKcS2_S2_PKiE4sR_A+44];
	ld.shared.f32 	%f29, [_ZZ16cuda_delta_driftPfPjPKfS2_PKhS4_PKcS2_S2_PKiE4sR_A+48];
	ld.shared.f32 	%f30, [_ZZ16cuda_delta_driftPfPjPKfS2_PKhS4_PKcS2_S2_PKiE4sR_A+52];
	ld.shared.f32 	%f31, [_ZZ16cuda_delta_driftPfPjPKfS2_PKhS4_PKcS2_S2_PKiE4sR_A+56];
	ld.shared.f32 	%f32, [_ZZ16cuda_delta_driftPfPjPKfS2_PKhS4_PKcS2_S2_PKiE4sR_A+60];
	and.b32  	%r60, %r176, 2147483644;
	and.b32  	%r61, %r176, 1;
	neg.s32 	%r62, %r60;
	mov.u32 	%r353, %r4;
$L__BB0_150:
	cvt.u64.u32 	%rd54, %r353;
	add.s64 	%rd55, %rd5, %rd54;
	ld.global.u8 	%rs47, [%rd55];
	mul.wide.u32 	%rd56, %r353, 4;
	add.s64 	%rd57, %rd4, %rd56;
	ld.global.f32 	%f292, [%rd57];
	mul.wide.u16 	%r273, %rs47, 16;
	mov.u32 	%r274, _ZZ16cuda_delta_driftPfPjPKfS2_PKhS4_PKcS2_S2_PKiE2sM;
	add.s32 	%r275, %r274, %r273;
	ld.shared.u8 	%rs48, [%r275];
	setp.eq.s16 	%p115, %rs48, 0;
	setp.le.f32 	%p116, %f292, %f17;
	or.pred  	%p2, %p115, %p116;
	selp.u32 	%r276, 1, 0, %p2;
	ld.shared.u8 	%rs49, [%r275+1];
	setp.ne.s16 	%p117, %rs49, 0;
	setp.gtu.f32 	%p118, %f292, %f18;
	and.pred  	%p3, %p117, %p118;
	selp.b32 	%r277, 2, 1, %p2;
	selp.b32 	%r278, %r276, %r277, %p3;
	ld.shared.u8 	%rs50, [%r275+2];
	setp.eq.s16 	%p119, %rs50, 0;
	setp.le.f32 	%p120, %f292, %f19;
	or.pred  	%p4, %p119, %p120;
	selp.u32 	%r279, 1, 0, %p4;
	add.s32 	%r280, %r278, %r279;
	ld.shared.u8 	%rs51, [%r275+3];
	setp.eq.s16 	%p121, %rs51, 0;
	setp.le.f32 	%p122, %f292, %f20;
	or.pred  	%p5, %p121, %p122;
	selp.u32 	%r281, 1, 0, %p5;
	add.s32 	%r282, %r280, %r281;
	ld.shared.u8 	%rs52, [%r275+4];
	setp.eq.s16 	%p123, %rs52, 0;
	setp.le.f32 	%p124, %f292, %f21;
	or.pred  	%p6, %p123, %p124;
	selp.u32 	%r283, 1, 0, %p6;
	add.s32 	%r284, %r282, %r283;
	ld.shared.u8 	%rs53, [%r275+5];
	setp.eq.s16 	%p125, %rs53, 0;
	setp.le.f32 	%p126, %f292, %f22;
	or.pred  	%p7, %p125, %p126;
	selp.u32 	%r285, 1, 0, %p7;
	add.s32 	%r286, %r284, %r285;
	ld.shared.u8 	%rs54, [%r275+6];
	setp.eq.s16 	%p127, %rs54, 0;
	setp.le.f32 	%p128, %f292, %f23;
	or.pred  	%p8, %p127, %p128;
	selp.u32 	%r287, 1, 0, %p8;
	add.s32 	%r288, %r286, %r287;
	ld.shared.u8 	%rs55, [%r275+7];
	setp.eq.s16 	%p129, %rs55, 0;
	setp.le.f32 	%p130, %f292, %f24;
	or.pred  	%p9, %p129, %p130;
	selp.u32 	%r289, 1, 0, %p9;
	add.s32 	%r290, %r288, %r289;
	ld.shared.u8 	%rs56, [%r275+8];
	setp.eq.s16 	%p131, %rs56, 0;
	setp.le.f32 	%p132, %f292, %f25;
	or.pred  	%p10, %p131, %p132;
	selp.u32 	%r291, 1, 0, %p10;
	add.s32 	%r292, %r290, %r291;
	ld.shared.u8 	%rs57, [%r275+9];
	setp.eq.s16 	%p133, %rs57, 0;
	setp.le.f32 	%p134, %f292, %f26;
	or.pred  	%p11, %p133, %p134;
	selp.u32 	%r293, 1, 0, %p11;
	add.s32 	%r294, %r292, %r293;
	ld.shared.u8 	%rs58, [%r275+10];
	setp.eq.s16 	%p135, %rs58, 0;
	setp.le.f32 	%p136, %f292, %f27;
	or.pred  	%p12, %p135, %p136;
	selp.u32 	%r295, 1, 0, %p12;
	add.s32 	%r296, %r294, %r295;
	ld.shared.u8 	%rs59, [%r275+11];
	setp.eq.s16 	%p137, %rs59, 0;
	setp.le.f32 	%p138, %f292, %f28;
	or.pred  	%p13, %p137, %p138;
	selp.u32 	%r297, 1, 0, %p13;
	add.s32 	%r298, %r296, %r297;
	ld.shared.u8 	%rs60, [%r275+12];
	setp.eq.s16 	%p139, %rs60, 0;
	setp.le.f32 	%p140, %f292, %f29;
	or.pred  	%p14, %p139, %p140;
	selp.u32 	%r299, 1, 0, %p14;
	add.s32 	%r300, %r298, %r299;
	ld.shared.u8 	%rs61, [%r275+13];
	setp.eq.s16 	%p141, %rs61, 0;
	setp.le.f32 	%p142, %f292, %f30;
	or.pred  	%p15, %p141, %p142;
	selp.u32 	%r301, 1, 0, %p15;
	add.s32 	%r302, %r300, %r301;
	ld.shared.u8 	%rs62, [%r275+14];
	setp.eq.s16 	%p143, %rs62, 0;
	setp.le.f32 	%p144, %f292, %f31;
	or.pred  	%p16, %p143, %p144;
	selp.u32 	%r303, 1, 0, %p16;
	add.s32 	%r304, %r302, %r303;
	ld.shared.u8 	%rs63, [%r275+15];
	setp.eq.s16 	%p145, %rs63, 0;
	setp.le.f32 	%p146, %f292, %f32;
	or.pred  	%p17, %p145, %p146;
	selp.u32 	%r305, 1, 0, %p17;
	add.s32 	%r306, %r304, %r305;
	setp.gt.u32 	%p147, %r306, 15;
	@%p147 bra 	$L__BB0_184;
	setp.lt.u32 	%p148, %r176, 4;
	selp.f32 	%f661, 0f7F7FF023, 0f00000000, %p17;
	selp.f32 	%f662, 0f7F7FF023, 0f00000000, %p16;
	selp.f32 	%f663, 0f7F7FF023, 0f00000000, %p15;
	selp.f32 	%f664, 0f7F7FF023, 0f00000000, %p14;
	selp.f32 	%f665, 0f7F7FF023, 0f00000000, %p13;
	selp.f32 	%f666, 0f7F7FF023, 0f00000000, %p12;
	selp.f32 	%f667, 0f7F7FF023, 0f00000000, %p11;
	selp.f32 	%f668, 0f7F7FF023, 0f00000000, %p10;
	selp.f32 	%f669, 0f7F7FF023, 0f00000000, %p9;
	selp.f32 	%f670, 0f7F7FF023, 0f00000000, %p8;
	selp.f32 	%f671, 0f7F7FF023, 0f00000000, %p7;
	selp.f32 	%f672, 0f7F7FF023, 0f00000000, %p6;
	selp.f32 	%f673, 0f7F7FF023, 0f00000000, %p5;
	selp.f32 	%f674, 0f7F7FF023, 0f00000000, %p4;
	selp.f32 	%f675, 0f00000000, 0f7F7FF023, %p3;
	selp.f32 	%f676, 0f7F7FF023, 0f00000000, %p2;
	mul.lo.s32 	%r69, %r353, %r176;
	mov.b32 	%r357, 0;
	@%p148 bra 	$L__BB0_186;
	mul.wide.u32 	%rd58, %r69, 4;
	add.s64 	%rd59, %rd3, %rd58;
	add.s64 	%rd74, %rd59, 8;
	mov.u32 	%r309, _ZZ16cuda_delta_driftPfPjPKfS2_PKhS4_PKcS2_S2_PKiE2sA;
	add.s32 	%r354, %r309, 128;
	mov.u32 	%r355, %r62;
	bra.uni 	$L__BB0_185;
$L__BB0_153:
	st.shared.f32 	[%r58], %f676;
	st.shared.u32 	[%r57], %r353;
$L__BB0_154:
	ld.shared.f32 	%f590, [%r58+4];
	setp.geu.f32 	%p154, %f675, %f590;
	@%p154 bra 	$L__BB0_156;
	st.shared.f32 	[%r58+4], %f675;
	st.shared.u32 	[%r57+4], %r353;
$L__BB0_156:
	ld.shared.f32 	%f591, [%r58+8];
	setp.geu.f32 	%p155, %f674, %f591;
	@%p155 bra 	$L__BB0_158;
	st.shared.f32 	[%r58+8], %f674;
	st.shared.u32 	[%r57+8], %r353;
$L__BB0_158:
	ld.shared.f32 	%f592, [%r58+12];
	setp.geu.f32 	%p156, %f673, %f592;
	@%p156 bra 	$L__BB0_160;
	st.shared.f32 	[%r58+12], %f673;
	st.shared.u32 	[%r57+12], %r353;
$L__BB0_160:
	ld.shared.f32 	%f593, [%r58+16];
	setp.geu.f32 	%p157, %f672, %f593;
	@%p157 bra 	$L__BB0_162;
	st.shared.f32 	[%r58+16], %f672;
	st.shared.u32 	[%r57+16], %r353;
$L__BB0_162:
	ld.shared.f32 	%f594, [%r58+20];
	setp.geu.f32 	%p158, %f671, %f594;
	@%p158 bra 	$L__BB0_164;
	st.shared.f32 	[%r58+20], %f671;
	st.shared.u32 	[%r57+20], %r353;
$L__BB0_164:
	ld.shared.f32 	%f595, [%r58+24];
	setp.geu.f32 	%p159, %f670, %f595;
	@%p159 bra 	$L__BB0_166;
	st.shared.f32 	[%r58+24], %f670;
	st.shared.u32 	[%r57+24], %r353;
$L__BB0_166:
	ld.shared.f32 	%f596, [%r58+28];
	setp.geu.f32 	%p160, %f669, %f596;
	@%p160 bra 	$L__BB0_168;
	st.shared.f32 	[%r58+28], %f669;
	st.shared.u32 	[%r57+28], %r353;
$L__BB0_168:
	ld.shared.f32 	%f597, [%r58+32];
	setp.geu.f32 	%p161, %f668, %f597;
	@%p161 bra 	$L__BB0_170;
	st.shared.f32 	[%r58+32], %f668;
	st.shared.u32 	[%r57+32], %r353;
$L__BB0_170:
	ld.shared.f32 	%f598, [%r58+36];
	setp.geu.f32 	%p162, %f667, %f598;
	@%p162 bra 	$L__BB0_172;
	st.shared.f32 	[%r58+36], %f667;
	st.shared.u32 	[%r57+36], %r353;
$L__BB0_172:
	ld.shared.f32 	%f599, [%r58+40];
	setp.geu.f32 	%p163, %f666, %f599;
	@%p163 bra 	$L__BB0_174;
	st.shared.f32 	[%r58+40], %f666;
	st.shared.u32 	[%r57+40], %r353;
$L__BB0_174:
	ld.shared.f32 	%f600, [%r58+44];
	setp.geu.f32 	%p164, %f665, %f600;
	@%p164 bra 	$L__BB0_176;
	st.shared.f32 	[%r58+44], %f665;
	st.shared.u32 	[%r57+44], %r353;
$L__BB0_176:
	ld.shared.f32 	%f601, [%r58+48];
	setp.geu.f32 	%p165, %f664, %f601;
	@%p165 bra 	$L__BB0_178;
	st.shared.f32 	[%r58+48], %f664;
	st.shared.u32 	[%r57+48], %r353;
$L__BB0_178:
	ld.shared.f32 	%f602, [%r58+52];
	setp.geu.f32 	%p166, %f663, %f602;
	@%p166 bra 	$L__BB0_180;
	st.shared.f32 	[%r58+52], %f663;
	st.shared.u32 	[%r57+52], %r353;
$L__BB0_180:
	ld.shared.f32 	%f603, [%r58+56];
	setp.geu.f32 	%p167, %f662, %f603;
	@%p167 bra 	$L__BB0_182;
	st.shared.f32 	[%r58+56], %f662;
	st.shared.u32 	[%r57+56], %r353;
$L__BB0_182:
	ld.shared.f32 	%f604, [%r58+60];
	setp.geu.f32 	%p168, %f661, %f604;
	@%p168 bra 	$L__BB0_184;
	st.shared.f32 	[%r58+60], %f661;
	st.shared.u32 	[%r57+60], %r353;
$L__BB0_184:
	add.s32 	%r353, %r353, %r6;
	setp.lt.s32 	%p169, %r353, %r1;
	@%p169 bra 	$L__BB0_150;
	bra.uni 	$L__BB0_76;
$L__BB0_185:
	.pragma "nounroll";
	ld.global.f32 	%f294, [%rd74+-8];
	ld.shared.f32 	%f295, [%r354+-128];
	sub.f32 	%f296, %f294, %f295;
	fma.rn.f32 	%f297, %f296, %f296, %f676;
	ld.shared.f32 	%f298, [%r354+-124];
	sub.f32 	%f299, %f294, %f298;
	fma.rn.f32 	%f300, %f299, %f299, %f675;
	ld.shared.f32 	%f301, [%r354+-120];
	sub.f32 	%f302, %f294, %f301;
	fma.rn.f32 	%f303, %f302, %f302, %f674;
	ld.shared.f32 	%f304, [%r354+-116];
	sub.f32 	%f305, %f294, %f304;
	fma.rn.f32 	%f306, %f305, %f305, %f673;
	ld.shared.f32 	%f307, [%r354+-112];
	sub.f32 	%f308, %f294, %f307;
	fma.rn.f32 	%f309, %f308, %f308, %f672;
	ld.shared.f32 	%f310, [%r354+-108];
	sub.f32 	%f311, %f294, %f310;
	fma.rn.f32 	%f312, %f311, %f311, %f671;
	ld.shared.f32 	%f313, [%r354+-104];
	sub.f32 	%f314, %f294, %f313;
	fma.rn.f32 	%f315, %f314, %f314, %f670;
	ld.shared.f32 	%f316, [%r354+-100];
	sub.f32 	%f317, %f294, %f316;
	fma.rn.f32 	%f318, %f317, %f317, %f669;
	ld.shared.f32 	%f319, [%r354+-96];
	sub.f32 	%f320, %f294, %f319;
	fma.rn.f32 	%f321, %f320, %f320, %f668;
	ld.shared.f32 	%f322, [%r354+-92];
	sub.f32 	%f323, %f294, %f322;
	fma.rn.f32 	%f324, %f323, %f323, %f667;
	ld.shared.f32 	%f325, [%r354+-88];
	sub.f32 	%f326, %f294, %f325;
	fma.rn.f32 	%f327, %f326, %f326, %f666;
	ld.shared.f32 	%f328, [%r354+-84];
	sub.f32 	%f329, %f294, %f328;
	fma.rn.f32 	%f330, %f329, %f329, %f665;
	ld.shared.f32 	%f331, [%r354+-80];
	sub.f32 	%f332, %f294, %f331;
	fma.rn.f32 	%f333, %f332, %f332, %f664;
	ld.shared.f32 	%f334, [%r354+-76];
	sub.f32 	%f335, %f294, %f334;
	fma.rn.f32 	%f336, %f335, %f335, %f663;
	ld.shared.f32 	%f337, [%r354+-72];
	sub.f32 	%f338, %f294, %f337;
	fma.rn.f32 	%f339, %f338, %f338, %f662;
	ld.shared.f32 	%f340, [%r354+-68];
	sub.f32 	%f341, %f294, %f340;
	fma.rn.f32 	%f342, %f341, %f341, %f661;
	ld.global.f32 	%f343, [%rd74+-4];
	ld.shared.f32 	%f344, [%r354+-64];
	sub.f32 	%f345, %f343, %f344;
	fma.rn.f32 	%f346, %f345, %f345, %f297;
	ld.shared.f32 	%f347, [%r354+-60];
	sub.f32 	%f348, %f343, %f347;
	fma.rn.f32 	%f349, %f348, %f348, %f300;
	ld.shared.f32 	%f350, [%r354+-56];
	sub.f32 	%f351, %f343, %f350;
	fma.rn.f32 	%f352, %f351, %f351, %f303;
	ld.shared.f32 	%f353, [%r354+-52];
	sub.f32 	%f354, %f343, %f353;
	fma.rn.f32 	%f355, %f354, %f354, %f306;
	ld.shared.f32 	%f356, [%r354+-48];
	sub.f32 	%f357, %f343, %f356;
	fma.rn.f32 	%f358, %f357, %f357, %f309;
	ld.shared.f32 	%f359, [%r354+-44];
	sub.f32 	%f360, %f343, %f359;
	fma.rn.f32 	%f361, %f360, %f360, %f312;
	ld.shared.f32 	%f362, [%r354+-40];
	sub.f32 	%f363, %f343, %f362;
	fma.rn.f32 	%f364, %f363, %f363, %f315;
	ld.shared.f32 	%f365, [%r354+-36];
	sub.f32 	%f366, %f343, %f365;
	fma.rn.f32 	%f367, %f366, %f366, %f318;
	ld.shared.f32 	%f368, [%r354+-32];
	sub.f32 	%f369, %f343, %f368;
	fma.rn.f32 	%f370, %f369, %f369, %f321;
	ld.shared.f32 	%f371, [%r354+-28];
	sub.f32 	%f372, %f343, %f371;
	fma.rn.f32 	%f373, %f372, %f372, %f324;
	ld.shared.f32 	%f374, [%r354+-24];
	sub.f32 	%f375, %f343, %f374;
	fma.rn.f32 	%f376, %f375, %f375, %f327;
	ld.shared.f32 	%f377, [%r354+-20];
	sub.f32 	%f378, %f343, %f377;
	fma.rn.f32 	%f379, %f378, %f378, %f330;
	ld.shared.f32 	%f380, [%r354+-16];
	sub.f32 	%f381, %f343, %f380;
	fma.rn.f32 	%f382, %f381, %f381, %f333;
	ld.shared.f32 	%f383, [%r354+-12];
	sub.f32 	%f384, %f343, %f383;
	fma.rn.f32 	%f385, %f384, %f384, %f336;
	ld.shared.f32 	%f386, [%r354+-8];
	sub.f32 	%f387, %f343, %f386;
	fma.rn.f32 	%f388, %f387, %f387, %f339;
	ld.shared.f32 	%f389, [%r354+-4];
	sub.f32 	%f390, %f343, %f389;
	fma.rn.f32 	%f391, %f390, %f390, %f342;
	ld.global.f32 	%f392, [%rd74];
	ld.shared.f32 	%f393, [%r354];
	sub.f32 	%f394, %f392, %f393;
	fma.rn.f32 	%f395, %f394, %f394, %f346;
	ld.shared.f32 	%f396, [%r354+4];
	sub.f32 	%f397, %f392, %f396;
	fma.rn.f32 	%f398, %f397, %f397, %f349;
	ld.shared.f32 	%f399, [%r354+8];
	sub.f32 	%f400, %f392, %f399;
	fma.rn.f32 	%f401, %f400, %f400, %f352;
	ld.shared.f32 	%f402, [%r354+12];
	sub.f32 	%f403, %f392, %f402;
	fma.rn.f32 	%f404, %f403, %f403, %f355;
	ld.shared.f32 	%f405, [%r354+16];
	sub.f32 	%f406, %f392, %f405;
	fma.rn.f32 	%f407, %f406, %f406, %f358;
	ld.shared.f32 	%f408, [%r354+20];
	sub.f32 	%f409, %f392, %f408;
	fma.rn.f32 	%f410, %f409, %f409, %f361;
	ld.shared.f32 	%f411, [%r354+24];
	sub.f32 	%f412, %f392, %f411;
	fma.rn.f32 	%f413, %f412, %f412, %f364;
	ld.shared.f32 	%f414, [%r354+28];
	sub.f32 	%f415, %f392, %f414;
	fma.rn.f32 	%f416, %f415, %f415, %f367;
	ld.shared.f32 	%f417, [%r354+32];
	sub.f32 	%f418, %f392, %f417;
	fma.rn.f32 	%f419, %f418, %f418, %f370;
	ld.shared.f32 	%f420, [%r354+36];
	sub.f32 	%f421, %f392, %f420;
	fma.rn.f32 	%f422, %f421, %f421, %f373;
	ld.shared.f32 	%f423, [%r354+40];
	sub.f32 	%f424, %f392, %f423;
	fma.rn.f32 	%f425, %f424, %f424, %f376;
	ld.shared.f32 	%f426, [%r354+44];
	sub.f32 	%f427, %f392, %f426;
	fma.rn.f32 	%f428, %f427, %f427, %f379;
	ld.shared.f32 	%f429, [%r354+48];
	sub.f32 	%f430, %f392, %f429;
	fma.rn.f32 	%f431, %f430, %f430, %f382;
	ld.shared.f32 	%f432, [%r354+52];
	sub.f32 	%f433, %f392, %f432;
	fma.rn.f32 	%f434, %f433, %f433, %f385;
	ld.shared.f32 	%f435, [%r354+56];
	sub.f32 	%f436, %f392, %f435;
	fma.rn.f32 	%f437, %f436, %f436, %f388;
	ld.shared.f32 	%f438, [%r354+60];
	sub.f32 	%f439, %f392, %f438;
	fma.rn.f32 	%f440, %f439, %f439, %f391;
	ld.global.f32 	%f441, [%rd74+4];
	ld.shared.f32 	%f442, [%r354+64];
	sub.f32 	%f443, %f441, %f442;
	fma.rn.f32 	%f676, %f443, %f443, %f395;
	ld.shared.f32 	%f444, [%r354+68];
	sub.f32 	%f445, %f441, %f444;
	fma.rn.f32 	%f675, %f445, %f445, %f398;
	ld.shared.f32 	%f446, [%r354+72];
	sub.f32 	%f447, %f441, %f446;
	fma.rn.f32 	%f674, %f447, %f447, %f401;
	ld.shared.f32 	%f448, [%r354+76];
	sub.f32 	%f449, %f441, %f448;
	fma.rn.f32 	%f673, %f449, %f449, %f404;
	ld.shared.f32 	%f450, [%r354+80];
	sub.f32 	%f451, %f441, %f450;
	fma.rn.f32 	%f672, %f451, %f451, %f407;
	ld.shared.f32 	%f452, [%r354+84];
	sub.f32 	%f453, %f441, %f452;
	fma.rn.f32 	%f671, %f453, %f453, %f410;
	ld.shared.f32 	%f454, [%r354+88];
	sub.f32 	%f455, %f441, %f454;
	fma.rn.f32 	%f670, %f455, %f455, %f413;
	ld.shared.f32 	%f456, [%r354+92];
	sub.f32 	%f457, %f441, %f456;
	fma.rn.f32 	%f669, %f457, %f457, %f416;
	ld.shared.f32 	%f458, [%r354+96];
	sub.f32 	%f459, %f441, %f458;
	fma.rn.f32 	%f668, %f459, %f459, %f419;
	ld.shared.f32 	%f460, [%r354+100];
	sub.f32 	%f461, %f441, %f460;
	fma.rn.f32 	%f667, %f461, %f461, %f422;
	ld.shared.f32 	%f462, [%r354+104];
	sub.f32 	%f463, %f441, %f462;
	fma.rn.f32 	%f666, %f463, %f463, %f425;
	ld.shared.f32 	%f464, [%r354+108];
	sub.f32 	%f465, %f441, %f464;
	fma.rn.f32 	%f665, %f465, %f465, %f428;
	ld.shared.f32 	%f466, [%r354+112];
	sub.f32 	%f467, %f441, %f466;
	fma.rn.f32 	%f664, %f467, %f467, %f431;
	ld.shared.f32 	%f468, [%r354+116];
	sub.f32 	%f469, %f441, %f468;
	fma.rn.f32 	%f663, %f469, %f469, %f434;
	ld.shared.f32 	%f470, [%r354+120];
	sub.f32 	%f471, %f441, %f470;
	fma.rn.f32 	%f662, %f471, %f471, %f437;
	ld.shared.f32 	%f472, [%r354+124];
	sub.f32 	%f473, %f441, %f472;
	fma.rn.f32 	%f661, %f473, %f473, %f440;
	add.s32 	%r355, %r355, 4;
	add.s64 	%rd74, %rd74, 16;
	add.s32 	%r354, %r354, 256;
	setp.eq.s32 	%p149, %r355, 0;
	mov.u32 	%r357, %r60;
	@%p149 bra 	$L__BB0_186;
	bra.uni 	$L__BB0_185;
$L__BB0_186:
	setp.eq.s32 	%p150, %r59, 0;
	@%p150 bra 	$L__BB0_191;
	setp.eq.s32 	%p151, %r59, 1;
	@%p151 bra 	$L__BB0_189;
	add.s32 	%r310, %r357, %r69;
	mul.wide.u32 	%rd60, %r310, 4;
	add.s64 	%rd61, %rd3, %rd60;
	shl.b32 	%r311, %r357, 6;
	mov.u32 	%r312, _ZZ16cuda_delta_driftPfPjPKfS2_PKhS4_PKcS2_S2_PKiE2sA;
	add.s32 	%r313, %r312, %r311;
	ld.global.f32 	%f474, [%rd61];
	ld.shared.f32 	%f475, [%r313];
	sub.f32 	%f476, %f474, %f475;
	fma.rn.f32 	%f477, %f476, %f476, %f676;
	ld.shared.f32 	%f478, [%r313+4];
	sub.f32 	%f479, %f474, %f478;
	fma.rn.f32 	%f480, %f479, %f479, %f675;
	ld.shared.f32 	%f481, [%r313+8];
	sub.f32 	%f482, %f474, %f481;
	fma.rn.f32 	%f483, %f482, %f482, %f674;
	ld.shared.f32 	%f484, [%r313+12];
	sub.f32 	%f485, %f474, %f484;
	fma.rn.f32 	%f486, %f485, %f485, %f673;
	ld.shared.f32 	%f487, [%r313+16];
	sub.f32 	%f488, %f474, %f487;
	fma.rn.f32 	%f489, %f488, %f488, %f672;
	ld.shared.f32 	%f490, [%r313+20];
	sub.f32 	%f491, %f474, %f490;
	fma.rn.f32 	%f492, %f491, %f491, %f671;
	ld.shared.f32 	%f493, [%r313+24];
	sub.f32 	%f494, %f474, %f493;
	fma.rn.f32 	%f495, %f494, %f494, %f670;
	ld.shared.f32 	%f496, [%r313+28];
	sub.f32 	%f497, %f474, %f496;
	fma.rn.f32 	%f498, %f497, %f497, %f669;
	ld.shared.f32 	%f499, [%r313+32];
	sub.f32 	%f500, %f474, %f499;
	fma.rn.f32 	%f501, %f500, %f500, %f668;
	ld.shared.f32 	%f502, [%r313+36];
	sub.f32 	%f503, %f474, %f502;
	fma.rn.f32 	%f504, %f503, %f503, %f667;
	ld.shared.f32 	%f505, [%r313+40];
	sub.f32 	%f506, %f474, %f505;
	fma.rn.f32 	%f507, %f506, %f506, %f666;
	ld.shared.f32 	%f508, [%r313+44];
	sub.f32 	%f509, %f474, %f508;
	fma.rn.f32 	%f510, %f509, %f509, %f665;
	ld.shared.f32 	%f511, [%r313+48];
	sub.f32 	%f512, %f474, %f511;
	fma.rn.f32 	%f513, %f512, %f512, %f664;
	ld.shared.f32 	%f514, [%r313+52];
	sub.f32 	%f515, %f474, %f514;
	fma.rn.f32 	%f516, %f515, %f515, %f663;
	ld.shared.f32 	%f517, [%r313+56];
	sub.f32 	%f518, %f474, %f517;
	fma.rn.f32 	%f519, %f518, %f518, %f662;
	ld.shared.f32 	%f520, [%r313+60];
	sub.f32 	%f521, %f474, %f520;
	fma.rn.f32 	%f522, %f521, %f521, %f661;
	cvt.u64.u32 	%rd62, %r69;
	cvt.u64.u32 	%rd63, %r357;
	add.s64 	%rd64, %rd63, %rd62;
	shl.b64 	%rd65, %rd64, 2;
	add.s64 	%rd66, %rd3, %rd65;
	ld.global.f32 	%f523, [%rd66+4];
	ld.shared.f32 	%f524, [%r313+64];
	sub.f32 	%f525, %f523, %f524;
	fma.rn.f32 	%f676, %f525, %f525, %f477;
	ld.shared.f32 	%f526, [%r313+68];
	sub.f32 	%f527, %f523, %f526;
	fma.rn.f32 	%f675, %f527, %f527, %f480;
	ld.shared.f32 	%f528, [%r313+72];
	sub.f32 	%f529, %f523, %f528;
	fma.rn.f32 	%f674, %f529, %f529, %f483;
	ld.shared.f32 	%f530, [%r313+76];
	sub.f32 	%f531, %f523, %f530;
	fma.rn.f32 	%f673, %f531, %f531, %f486;
	ld.shared.f32 	%f532, [%r313+80];
	sub.f32 	%f533, %f523, %f532;
	fma.rn.f32 	%f672, %f533, %f533, %f489;
	ld.shared.f32 	%f534, [%r313+84];
	sub.f32 	%f535, %f523, %f534;
	fma.rn.f32 	%f671, %f535, %f535, %f492;
	ld.shared.f32 	%f536, [%r313+88];
	sub.f32 	%f537, %f523, %f536;
	fma.rn.f32 	%f670, %f537, %f537, %f495;
	ld.shared.f32 	%f538, [%r313+92];
	sub.f32 	%f539, %f523, %f538;
	fma.rn.f32 	%f669, %f539, %f539, %f498;
	ld.shared.f32 	%f540, [%r313+96];
	sub.f32 	%f541, %f523, %f540;
	fma.rn.f32 	%f668, %f541, %f541, %f501;
	ld.shared.f32 	%f542, [%r313+100];
	sub.f32 	%f543, %f523, %f542;
	fma.rn.f32 	%f667, %f543, %f543, %f504;
	ld.shared.f32 	%f544, [%r313+104];
	sub.f32 	%f545, %f523, %f544;
	fma.rn.f32 	%f666, %f545, %f545, %f507;
	ld.shared.f32 	%f546, [%r313+108];
	sub.f32 	%f547, %f523, %f546;
	fma.rn.f32 	%f665, %f547, %f547, %f510;
	ld.shared.f32 	%f548, [%r313+112];
	sub.f32 	%f549, %f523, %f548;
	fma.rn.f32 	%f664, %f549, %f549, %f513;
	ld.shared.f32 	%f550, [%r313+116];
	sub.f32 	%f551, %f523, %f550;
	fma.rn.f32 	%f663, %f551, %f551, %f516;
	ld.shared.f32 	%f552, [%r313+120];
	sub.f32 	%f553, %f523, %f552;
	fma.rn.f32 	%f662, %f553, %f553, %f519;
	ld.shared.f32 	%f554, [%r313+124];
	sub.f32 	%f555, %f523, %f554;
	fma.rn.f32 	%f661, %f555, %f555, %f522;
	add.s32 	%r357, %r357, 2;
$L__BB0_189:
	setp.eq.s32 	%p152, %r61, 0;
	@%p152 bra 	$L__BB0_191;
	add.s32 	%r314, %r357, %r69;
	mul.wide.u32 	%rd67, %r314, 4;
	add.s64 	%rd68, %rd3, %rd67;
	shl.b32 	%r315, %r357, 6;
	mov.u32 	%r316, _ZZ16cuda_delta_driftPfPjPKfS2_PKhS4_PKcS2_S2_PKiE2sA;
	add.s32 	%r317, %r316, %r315;
	ld.global.f32 	%f556, [%rd68];
	ld.shared.f32 	%f557, [%r317];
	sub.f32 	%f558, %f556, %f557;
	fma.rn.f32 	%f676, %f558, %f558, %f676;
	ld.shared.f32 	%f559, [%r317+4];
	sub.f32 	%f560, %f556, %f559;
	fma.rn.f32 	%f675, %f560, %f560, %f675;
	ld.shared.f32 	%f561, [%r317+8];
	sub.f32 	%f562, %f556, %f561;
	fma.rn.f32 	%f674, %f562, %f562, %f674;
	ld.shared.f32 	%f563, [%r317+12];
	sub.f32 	%f564, %f556, %f563;
	fma.rn.f32 	%f673, %f564, %f564, %f673;
	ld.shared.f32 	%f565, [%r317+16];
	sub.f32 	%f566, %f556, %f565;
	fma.rn.f32 	%f672, %f566, %f566, %f672;
	ld.shared.f32 	%f567, [%r317+20];
	sub.f32 	%f568, %f556, %f567;
	fma.rn.f32 	%f671, %f568, %f568, %f671;
	ld.shared.f32 	%f569, [%r317+24];
	sub.f32 	%f570, %f556, %f569;
	fma.rn.f32 	%f670, %f570, %f570, %f670;
	ld.shared.f32 	%f571, [%r317+28];
	sub.f32 	%f572, %f556, %f571;
	fma.rn.f32 	%f669, %f572, %f572, %f669;
	ld.shared.f32 	%f573, [%r317+32];
	sub.f32 	%f574, %f556, %f573;
	fma.rn.f32 	%f668, %f574, %f574, %f668;
	ld.shared.f32 	%f575, [%r317+36];
	sub.f32 	%f576, %f556, %f575;
	fma.rn.f32 	%f667, %f576, %f576, %f667;
	ld.shared.f32 	%f577, [%r317+40];
	sub.f32 	%f578, %f556, %f577;
	fma.rn.f32 	%f666, %f578, %f578, %f666;
	ld.shared.f32 	%f579, [%r317+44];
	sub.f32 	%f580, %f556, %f579;
	fma.rn.f32 	%f665, %f580, %f580, %f665;
	ld.shared.f32 	%f581, [%r317+48];
	sub.f32 	%f582, %f556, %f581;
	fma.rn.f32 	%f664, %f582, %f582, %f664;
	ld.shared.f32 	%f583, [%r317+52];
	sub.f32 	%f584, %f556, %f583;
	fma.rn.f32 	%f663, %f584, %f584, %f663;
	ld.shared.f32 	%f585, [%r317+56];
	sub.f32 	%f586, %f556, %f585;
	fma.rn.f32 	%f662, %f586, %f586, %f662;
	ld.shared.f32 	%f587, [%r317+60];
	sub.f32 	%f588, %f556, %f587;
	fma.rn.f32 	%f661, %f588, %f588, %f661;
$L__BB0_191:
	ld.shared.f32 	%f589, [%r58];
	setp.lt.f32 	%p153, %f676, %f589;
	@%p153 bra 	$L__BB0_153;
	bra.uni 	$L__BB0_154;

}


// ===== COMPILED SASS (sm_100) =====

	.target	sm_100

	.elftype	@"ET_EXEC"


//--------------------- .note.nv.tkinfo           --------------------------
	.section	.note.nv.tkinfo,"",@"SHT_NOTE"
	.sectionflags	@"SHF_NOTE_NV_TKINFO"
	.tkinfo
        /*0018*/ 	.word	0x00000002
        /*0030*/ 	.string	""
        /*0030*/ 	.string	"ptxas"
        /*0030*/ 	.string	"Cuda compilation tools, release 13.0, V13.0.88"
        /*0030*/ 	.string	"Build cuda_13.0.r13.0/compiler.36424714_0"
        /*0030*/ 	.string	"-arch sm_100 -m 64 "



//--------------------- .note.nv.cuinfo           --------------------------
	.section	.note.nv.cuinfo,"",@"SHT_NOTE"
	.sectionflags	@"SHF_NOTE_NV_CUINFO"
        /*0018*/ 	.short	0x0002
        /*001a*/ 	.short	0x0064
        /*001c*/ 	.short	0x0082
	.zero		2


//--------------------- .nv.info                  --------------------------
	.section	.nv.info,"",@"SHT_CUDA_INFO"
	.align	4


	//----- nvinfo : EIATTR_REGCOUNT
	.align		4
        /*0000*/ 	.byte	0x04, 0x2f
        /*0002*/ 	.short	(.L_1 - .L_0)
	.align		4
.L_0:
        /*0004*/ 	.word	index@(_Z16cuda_delta_driftPfPjPKfS2_PKhS4_PKcS2_S2_PKi)
        /*0008*/ 	.word	0x0000003a


	//----- nvinfo : EIATTR_FRAME_SIZE
	.align		4
.L_1:
        /*000c*/ 	.byte	0x04, 0x11
        /*000e*/ 	.short	(.L_3 - .L_2)
	.align		4
.L_2:
        /*0010*/ 	.word	index@($__internal_0_$__cuda_sm20_sqrt_rn_f32_slowpath)
        /*0014*/ 	.word	0x00000000


	//----- nvinfo : EIATTR_FRAME_SIZE
	.align		4
.L_3:
        /*0018*/ 	.byte	0x04, 0x11
        /*001a*/ 	.short	(.L_5 - .L_4)
	.align		4
.L_4:
        /*001c*/ 	.word	index@(_Z16cuda_delta_driftPfPjPKfS2_PKhS4_PKcS2_S2_PKi)
        /*0020*/ 	.word	0x00000000


	//----- nvinfo : EIATTR_MIN_STACK_SIZE
	.align		4
.L_5:
        /*0024*/ 	.byte	0x04, 0x12
        /*0026*/ 	.short	(.L_7 - .L_6)
	.align		4
.L_6:
        /*0028*/ 	.word	index@(_Z16cuda_delta_driftPfPjPKfS2_PKhS4_PKcS2_S2_PKi)
        /*002c*/ 	.word	0x00000000
.L_7:


//--------------------- .nv.compat                --------------------------
	.section	.nv.compat,"",@"SHT_CUDA_COMPAT_INFO"
	.align	4
        /*0000*/ 	.byte	0x02, 0x09, 0x00, 0x00, 0x02, 0x02, 0x01, 0x00, 0x02, 0x05, 0x05, 0x00, 0x03, 0x07, 0x01, 0x01
        /*0010*/ 	.byte	0x02, 0x03, 0x00, 0x00, 0x02, 0x06, 0x01, 0x00, 0x04, 0x0b, 0x08, 0x00, 0x01, 0x00, 0x00, 0x00
        /*0020*/ 	.byte	0x00, 0x00, 0x00, 0x00


//--------------------- .nv.info._Z16cuda_delta_driftPfPjPKfS2_PKhS4_PKcS2_S2_PKi --------------------------
	.section	.nv.info._Z16cuda_delta_driftPfPjPKfS2_PKhS4_PKcS2_S2_PKi,"",@"SHT_CUDA_INFO"
	.sectionflags	@""
	.align	4


	//----- nvinfo : EIATTR_CUDA_API_VERSION
	.align		4
        /*0000*/ 	.byte	0x04, 0x37
        /*0002*/ 	.short	(.L_9 - .L_8)
.L_8:
        /*0004*/ 	.word	0x00000082


	//----- nvinfo : EIATTR_KPARAM_INFO
	.align		4
.L_9:
        /*0008*/ 	.byte	0x04, 0x17
        /*000a*/ 	.short	(.L_11 - .L_10)
.L_10:
        /*000c*/ 	.word	0x00000000
        /*0010*/ 	.short	0x0009
        /*0012*/ 	.short	0x0048
        /*0014*/ 	.byte	0x00, 0xf5, 0x21, 0x00


	//----- nvinfo : EIATTR_KPARAM_INFO
	.align		4
.L_11:
        /*0018*/ 	.byte	0x04, 0x17
        /*001a*/ 	.short	(.L_13 - .L_12)
.L_12:
        /*001c*/ 	.word	0x00000000
        /*0020*/ 	.short	0x0008
        /*0022*/ 	.short	0x0040
        /*0024*/ 	.byte	0x00, 0xf5, 0x21, 0x00


	//----- nvinfo : EIATTR_KPARAM_INFO
	.align		4
.L_13:
        /*0028*/ 	.byte	0x04, 0x17
        /*002a*/ 	.short	(.L_15 - .L_14)
.L_14:
        /*002c*/ 	.word	0x00000000
        /*0030*/ 	.short	0x0007
        /*0032*/ 	.short	0x0038
        /*0034*/ 	.byte	0x00, 0xf5, 0x21, 0x00


	//----- nvinfo : EIATTR_KPARAM_INFO
	.align		4
.L_15:
        /*0038*/ 	.byte	0x04, 0x17
        /*003a*/ 	.short	(.L_17 - .L_16)
.L_16:
        /*003c*/ 	.word	0x00000000
        /*0040*/ 	.short	0x0006
        /*0042*/ 	.short	0x0030
        /*0044*/ 	.byte	0x00, 0xf5, 0x21, 0x00


	//----- nvinfo : EIATTR_KPARAM_INFO
	.align		4
.L_17:
        /*0048*/ 	.byte	0x04, 0x17
        /*004a*/ 	.short	(.L_19 - .L_18)
.L_18:
        /*004c*/ 	.word	0x00000000
        /*0050*/ 	.short	0x0005
        /*0052*/ 	.short	0x0028
        /*0054*/ 	.byte	0x00, 0xf5, 0x21, 0x00


	//----- nvinfo : EIATTR_KPARAM_INFO
	.align		4
.L_19:
        /*0058*/ 	.byte	0x04, 0x17
        /*005a*/ 	.short	(.L_21 - .L_20)
.L_20:
        /*005c*/ 	.word	0x00000000
        /*0060*/ 	.short	0x0004
        /*0062*/ 	.short	0x0020
        /*0064*/ 	.byte	0x00, 0xf5, 0x21, 0x00


	//----- nvinfo : EIATTR_KPARAM_INFO
	.align		4
.L_21:
        /*0068*/ 	.byte	0x04, 0x17
        /*006a*/ 	.short	(.L_23 - .L_22)
.L_22:
        /*006c*/ 	.word	0x00000000
        /*0070*/ 	.short	0x0003
        /*0072*/ 	.short	0x0018
        /*0074*/ 	.byte	0x00, 0xf5, 0x21, 0x00


	//----- nvinfo : EIATTR_KPARAM_INFO
	.align		4
.L_23:
        /*0078*/ 	.byte	0x04, 0x17
        /*007a*/ 	.short	(.L_25 - .L_24)
.L_24:
        /*007c*/ 	.word	0x00000000
        /*0080*/ 	.short	0x0002
        /*0082*/ 	.short	0x0010
        /*0084*/ 	.byte	0x00, 0xf5, 0x21, 0x00


	//----- nvinfo : EIATTR_KPARAM_INFO
	.align		4
.L_25:
        /*0088*/ 	.byte	0x04, 0x17
        /*008a*/ 	.short	(.L_27 - .L_26)
.L_26:
        /*008c*/ 	.word	0x00000000
        /*0090*/ 	.short	0x0001
        /*0092*/ 	.short	0x0008
        /*0094*/ 	.byte	0x00, 0xf5, 0x21, 0x00


	//----- nvinfo : EIATTR_KPARAM_INFO
	.align		4
.L_27:
        /*0098*/ 	.byte	0x04, 0x17
        /*009a*/ 	.short	(.L_29 - .L_28)
.L_28:
        /*009c*/ 	.word	0x00000000
        /*00a0*/ 	.short	0x0000
        /*00a2*/ 	.short	0x0000
        /*00a4*/ 	.byte	0x00, 0xf5, 0x21, 0x00


	//----- nvinfo : EIATTR_SPARSE_MMA_MASK
	.align		4
.L_29:
        /*00a8*/ 	.byte	0x03, 0x50
        /*00aa*/ 	.short	0x0000


	//----- nvinfo : EIATTR_MAXREG_COUNT
	.align		4
        /*00ac*/ 	.byte	0x03, 0x1b
        /*00ae*/ 	.short	0x00ff


	//----- nvinfo : EIATTR_NUM_BARRIERS
	.align		4
        /*00b0*/ 	.byte	0x02, 0x4c
        /*00b2*/ 	.byte	0x01
	.zero		1


	//----- nvinfo : EIATTR_MERCURY_ISA_VERSION
	.align		4
        /*00b4*/ 	.byte	0x03, 0x5f
        /*00b6*/ 	.short	0x0101


	//----- nvinfo : EIATTR_VRC_CTA_INIT_COUNT
	.align		4
        /*00b8*/ 	.byte	0x02, 0x4a
	.zero		1
	.zero		1


	//----- nvinfo : EIATTR_EXIT_INSTR_OFFSETS
	.align		4
        /*00bc*/ 	.byte	0x04, 0x1c
        /*00be*/ 	.short	(.L_31 - .L_30)


	//   ....[0]....
.L_30:
        /*00c0*/ 	.word	0x00004180


	//   ....[1]....
        /*00c4*/ 	.word	0x00004e90


	//----- nvinfo : EIATTR_CRS_STACK_SIZE
	.align		4
.L_31:
        /*00c8*/ 	.byte	0x04, 0x1e
        /*00ca*/ 	.short	(.L_33 - .L_32)
.L_32:
        /*00cc*/ 	.word	0x00000000


	//----- nvinfo : EIATTR_CBANK_PARAM_SIZE
	.align		4
.L_33:
        /*00d0*/ 	.byte	0x03, 0x19
        /*00d2*/ 	.short	0x0050


	//----- nvinfo : EIATTR_PARAM_CBANK
	.align		4
        /*00d4*/ 	.byte	0x04, 0x0a
        /*00d6*/ 	.short	(.L_35 - .L_34)
	.align		4
.L_34:
        /*00d8*/ 	.word	index@(.nv.constant0._Z16cuda_delta_driftPfPjPKfS2_PKhS4_PKcS2_S2_PKi)
        /*00dc*/ 	.short	0x0380
        /*00de*/ 	.short	0x0050


	//----- nvinfo : EIATTR_SW_WAR
	.align		4
.L_35:
        /*00e0*/ 	.byte	0x04, 0x36
        /*00e2*/ 	.short	(.L_37 - .L_36)
.L_36:
        /*00e4*/ 	.word	0x00000008
.L_37:


//--------------------- .nv.callgraph             --------------------------
	.section	.nv.callgraph,"",@"SHT_CUDA_CALLGRAPH"
	.align	4
	.sectionentsize	8
	.align		4
        /*0000*/ 	.word	0x00000000
	.align		4
        /*0004*/ 	.word	0xffffffff
	.align		4
        /*0008*/ 	.word	0x00000000
	.align		4
        /*000c*/ 	.word	0xfffffffe
	.align		4
        /*0010*/ 	.word	0x00000000
	.align		4
        /*0014*/ 	.word	0xfffffffd
	.align		4
        /*0018*/ 	.word	0x00000000
	.align		4
        /*001c*/ 	.word	0xfffffffc


//--------------------- .text._Z16cuda_delta_driftPfPjPKfS2_PKhS4_PKcS2_S2_PKi --------------------------
	.section	.text._Z16cuda_delta_driftPfPjPKfS2_PKhS4_PKcS2_S2_PKi,"ax",@progbits
	.align	128
        .global         _Z16cuda_delta_driftPfPjPKfS2_PKhS4_PKcS2_S2_PKi
        .type           _Z16cuda_delta_driftPfPjPKfS2_PKhS4_PKcS2_S2_PKi,@function
        .size           _Z16cuda_delta_driftPfPjPKfS2_PKhS4_PKcS2_S2_PKi,(.L_x_43 - _Z16cuda_delta_driftPfPjPKfS2_PKhS4_PKcS2_S2_PKi)
        .other          _Z16cuda_delta_driftPfPjPKfS2_PKhS4_PKcS2_S2_PKi,@"STO_CUDA_ENTRY STV_DEFAULT"
_Z16cuda_delta_driftPfPjPKfS2_PKhS4_PKcS2_S2_PKi:
.text._Z16cuda_delta_driftPfPjPKfS2_PKhS4_PKcS2_S2_PKi:
[----:B------:R-:W-:Y:S08]  /*0000*/  LDC R1, c[0x0][0x37c] ;  /* 0x0000df00ff017b82 */ /* 0x000ff00000000800 */
[----:B------:R-:W0:Y:S01]  /*0010*/  LDC.64 R8, c[0x0][0x3c8] ;  /* 0x0000f200ff087b82 */ /* 0x000e220000000a00 */
[----:B------:R-:W0:Y:S02]  /*0020*/  LDCU.64 UR10, c[0x0][0x358] ;  /* 0x00006b00ff0a77ac */ /* 0x000e240008000a00 */
[----:B0-----:R-:W2:Y:S04]  /*0030*/  LDG.E R7, desc[UR10][R8.64+0x4] ;  /* 0x0000040a08077981 */ /* 0x001ea8000c1e1900 */
[----:B------:R-:W3:Y:S04]  /*0040*/  LDG.E R6, desc[UR10][R8.64+0x8] ;  /* 0x0000080a08067981 */ /* 0x000ee8000c1e1900 */
[----:B------:R0:W5:Y:S01]  /*0050*/  LDG.E R0, desc[UR10][R8.64] ;  /* 0x0000000a08007981 */ /* 0x000162000c1e1900 */
[----:B------:R-:W1:Y:S01]  /*0060*/  S2UR UR4, SR_CTAID.X ;  /* 0x00000000000479c3 */ /* 0x000e620000002500 */
[----:B------:R-:W-:Y:S01]  /*0070*/  BSSY.RECONVERGENT B0, `(.L_x_0) ;  /* 0x000013f000007945 */ /* 0x000fe20003800200 */
[----:B------:R-:W1:Y:S01]  /*0080*/  S2R R2, SR_CTAID.Y ;  /* 0x0000000000027919 */ /* 0x000e620000002600 */
[----:B------:R-:W4:Y:S05]  /*0090*/  S2R R3, SR_TID.X ;  /* 0x0000000000037919 */ /* 0x000f2a0000002100 */
[----:B------:R-:W1:Y:S01]  /*00a0*/  LDC R5, c[0x0][0x370] ;  /* 0x0000dc00ff057b82 */ /* 0x000e620000000800 */
[----:B------:R-:W0:Y:S01]  /*00b0*/  LDCU UR6, c[0x0][0x360] ;  /* 0x00006c00ff0677ac */ /* 0x000e220008000800 */
[----:B------:R-:W0:Y:S01]  /*00c0*/  S2R R4, SR_CgaCtaId ;  /* 0x0000000000047919 */ /* 0x000e220000008800 */
[----:B-1----:R-:W-:Y:S01]  /*00d0*/  IMAD R2, R2, R5, UR4 ;  /* 0x0000000402027e24 */ /* 0x002fe2000f8e0205 */
[----:B------:R-:W-:-:S03]  /*00e0*/  MOV R5, 0x400 ;  /* 0x0000040000057802 */ /* 0x000fc60000000f00 */
[----:B----4-:R-:W-:-:S05]  /*00f0*/  IMAD R2, R2, 0x10, R3 ;  /* 0x0000001002027824 */ /* 0x010fca00078e0203 */
[----:B--2---:R-:W-:Y:S01]  /*0100*/  ISETP.GE.AND P0, PT, R2, R7, PT ;  /* 0x000000070200720c */ /* 0x004fe20003f06270 */
[----:B------:R-:W-:-:S03]  /*0110*/  VIADD R7, R5, 0xb80 ;  /* 0x00000b8005077836 */ /* 0x000fc60000000000 */
[C---:B------:R-:W-:Y:S02]  /*0120*/  ISETP.LT.U32.AND P1, PT, R3.reuse, 0x10, !P0 ;  /* 0x000000100300780c */ /* 0x040fe40004721070 */
[----:B---3--:R-:W-:Y:S02]  /*0130*/  R2UR UR8, R6 ;  /* 0x00000000060872ca */ /* 0x008fe400000e0000 */
[----:B0-----:R-:W-:Y:S02]  /*0140*/  LEA R6, R4, R7, 0x18 ;  /* 0x0000000704067211 */ /* 0x001fe400078ec0ff */
[----:B------:R-:W-:Y:S02]  /*0150*/  P2R R7, PR, RZ, 0x2 ;  /* 0x00000002ff077803 */ /* 0x000fe40000000000 */
[----:B------:R-:W-:-:S05]  /*0160*/  LEA R6, R3, R6, 0x2 ;  /* 0x0000000603067211 */ /* 0x000fca00078e10ff */
[----:B------:R-:W-:Y:S05]  /*0170*/  @!P1 BRA `(.L_x_1) ;  /* 0x0000001000b89947 */ /* 0x000fea0003800000 */
[----:B------:R0:W5:Y:S01]  /*0180*/  LDG.E R8, desc[UR10][R8.64+0xc] ;  /* 0x00000c0a08087981 */ /* 0x000162000c1e1900 */
[----:B------:R-:W-:-:S09]  /*0190*/  UISETP.GE.AND UP0, UPT, UR8, 0x1, UPT ;  /* 0x000000010800788c */ /* 0x000fd2000bf06270 */
[----:B0-----:R-:W-:Y:S05]  /*01a0*/  BRA.U !UP0, `(.L_x_2) ;  /* 0x0000000508a87547 */ /* 0x001fea000b800000 */
[----:B------:R-:W-:Y:S01]  /*01b0*/  UISETP.GE.U32.AND UP0, UPT, UR8, 0x10, UPT ;  /* 0x000000100800788c */ /* 0x000fe2000bf06070 */
[----:B------:R-:W-:Y:S01]  /*01c0*/  LEA R10, R4, R5, 0x18 ;  /* 0x00000005040a7211 */ /* 0x000fe200078ec0ff */
[----:B------:R-:W-:Y:S02]  /*01d0*/  ULOP3.LUT UR4, UR8, 0xf, URZ, 0xc0, !UPT ;  /* 0x0000000f08047892 */ /* 0x000fe4000f8ec0ff */
[----:B------:R-:W-:Y:S02]  /*01e0*/  IMAD R9, R2, UR8, RZ ;  /* 0x0000000802097c24 */ /* 0x000fe4000f8e02ff */
[----:B------:R-:W-:Y:S01]  /*01f0*/  IMAD.MOV.U32 R12, RZ, RZ, RZ ;  /* 0x000000ffff0c7224 */ /* 0x000fe200078e00ff */
[----:B------:R-:W-:Y:S01]  /*0200*/  UISETP.NE.AND UP1, UPT, UR4, URZ, UPT ;  /* 0x000000ff0400728c */ /* 0x000fe2000bf25270 */
[----:B------:R-:W-:Y:S01]  /*0210*/  IMAD R13, R3, 0x4, R10 ;  /* 0x00000004030d7824 */ /* 0x000fe200078e020a */
[----:B------:R-:W-:Y:S09]  /*0220*/  BRA.U !UP0, `(.L_x_3) ;  /* 0x0000000108a87547 */ /* 0x000ff2000b800000 */
[----:B------:R-:W-:Y:S01]  /*0230*/  ULOP3.LUT UR5, UR8, 0x7ffffff0, URZ, 0xc0, !UPT ;  /* 0x7ffffff008057892 */ /* 0x000fe2000f8ec0ff */
[----:B------:R-:W-:-:S05]  /*0240*/  HFMA2 R14, -RZ, RZ, 0, 0 ;  /* 0x00000000ff0e7431 */ /* 0x000fca00000001ff */
[----:B------:R-:W-:-:S07]  /*0250*/  IMAD.U32 R12, RZ, RZ, UR5 ;  /* 0x00000005ff0c7e24 */ /* 0x000fce000f8e00ff */
.L_x_4:
[----:B0-----:R-:W0:Y:S01]  /*0260*/  LDC.64 R10, c[0x0][0x398] ;  /* 0x0000e600ff0a7b82 */ /* 0x001e220000000a00 */
[----:B------:R-:W-:-:S04]  /*0270*/  IMAD.IADD R15, R9, 0x1, R14 ;  /* 0x00000001090f7824 */ /* 0x000fc800078e020e */
[----:B0-----:R-:W-:-:S05]  /*0280*/  IMAD.WIDE R10, R15, 0x4, R10 ;  /* 0x000000040f0a7825 */ /* 0x001fca00078e020a */
[----:B------:R-:W2:Y:S04]  /*0290*/  LDG.E R15, desc[UR10][R10.64] ;  /* 0x0000000a0a0f7981 */ /* 0x000ea8000c1e1900 */
[----:B------:R-:W3:Y:S04]  /*02a0*/  LDG.E R17, desc[UR10][R10.64+0x4] ;  /* 0x0000040a0a117981 */ /* 0x000ee8000c1e1900 */
[----:B------:R-:W4:Y:S04]  /*02b0*/  LDG.E R19, desc[UR10][R10.64+0x8] ;  /* 0x0000080a0a137981 */ /* 0x000f28000c1e1900 */
        /* <DEDUP_REMOVED lines=12> */
[----:B------:R-:W4:Y:S01]  /*0380*/  LDG.E R45, desc[UR10][R10.64+0x3c] ;  /* 0x00003c0a0a2d7981 */ /* 0x000f22000c1e1900 */
[C---:B------:R-:W-:Y:S01]  /*0390*/  LEA R16, R14.reuse, R13, 0x6 ;  /* 0x0000000d0e107211 */ /* 0x040fe200078e30ff */
[----:B------:R-:W-:-:S05]  /*03a0*/  VIADD R14, R14, 0x10 ;  /* 0x000000100e0e7836 */ /* 0x000fca0000000000 */
[----:B------:R-:W-:Y:S01]  /*03b0*/  ISETP.NE.AND P0, PT, R14, R12, PT ;  /* 0x0000000c0e00720c */ /* 0x000fe20003f05270 */
[----:B--2---:R0:W-:Y:S04]  /*03c0*/  STS [R16], R15 ;  /* 0x0000000f10007388 */ /* 0x0041e80000000800 */
[----:B---3--:R0:W-:Y:S04]  /*03d0*/  STS [R16+0x40], R17 ;  /* 0x0000401110007388 */ /* 0x0081e80000000800 */
[----:B----4-:R0:W-:Y:S04]  /*03e0*/  STS [R16+0x80], R19 ;  /* 0x0000801310007388 */ /* 0x0101e80000000800 */
[----:B------:R0:W-:Y:S04]  /*03f0*/  STS [R16+0xc0], R21 ;  /* 0x0000c01510007388 */ /* 0x0001e80000000800 */
        /* <DEDUP_REMOVED lines=11> */
[----:B------:R0:W-:Y:S01]  /*04b0*/  STS [R16+0x3c0], R45 ;  /* 0x0003c02d10007388 */ /* 0x0001e20000000800 */
[----:B------:R-:W-:Y:S05]  /*04c0*/  @P0 BRA `(.L_x_4) ;  /* 0xfffffffc00640947 */ /* 0x000fea000383ffff */
.L_x_3:
[----:B------:R-:W-:Y:S05]  /*04d0*/  BRA.U !UP1, `(.L_x_2) ;  /* 0x0000000109dc7547 */ /* 0x000fea000b800000 */
[----:B------:R-:W-:Y:S02]  /*04e0*/  UISETP.GE.U32.AND UP0, UPT, UR4, 0x8, UPT ;  /* 0x000000080400788c */ /* 0x000fe4000bf06070 */
[----:B------:R-:W-:-:S04]  /*04f0*/  ULOP3.LUT UR5, UR8, 0x7, URZ, 0xc0, !UPT ;  /* 0x0000000708057892 */ /* 0x000fc8000f8ec0ff */
[----:B------:R-:W-:-:S03]  /*0500*/  UISETP.NE.AND UP1, UPT, UR5, URZ, UPT ;  /* 0x000000ff0500728c */ /* 0x000fc6000bf25270 */
[----:B------:R-:W-:Y:S08]  /*0510*/  BRA.U !UP0, `(.L_x_5) ;  /* 0x0000000108547547 */ /* 0x000ff0000b800000 */
[----:B------:R-:W1:Y:S01]  /*0520*/  LDC.64 R10, c[0x0][0x398] ;  /* 0x0000e600ff0a7b82 */ /* 0x000e620000000a00 */
[----:B0-----:R-:W-:-:S04]  /*0530*/  IMAD.IADD R15, R9, 0x1, R12 ;  /* 0x00000001090f7824 */ /* 0x001fc800078e020c */
[----:B-1----:R-:W-:-:S05]  /*0540*/  IMAD.WIDE R10, R15, 0x4, R10 ;  /* 0x000000040f0a7825 */ /* 0x002fca00078e020a */
[----:B------:R-:W2:Y:S04]  /*0550*/  LDG.E R14, desc[UR10][R10.64] ;  /* 0x0000000a0a0e7981 */ /* 0x000ea8000c1e1900 */
[----:B------:R-:W3:Y:S04]  /*0560*/  LDG.E R16, desc[UR10][R10.64+0x4] ;  /* 0x0000040a0a107981 */ /* 0x000ee8000c1e1900 */
[----:B------:R-:W4:Y:S04]  /*0570*/  LDG.E R18, desc[UR10][R10.64+0x8] ;  /* 0x0000080a0a127981 */ /* 0x000f28000c1e1900 */
[----:B------:R-:W4:Y:S04]  /*0580*/  LDG.E R20, desc[UR10][R10.64+0xc] ;  /* 0x00000c0a0a147981 */ /* 0x000f28000c1e1900 */
[----:B------:R-:W4:Y:S04]  /*0590*/  LDG.E R22, desc[UR10][R10.64+0x10] ;  /* 0x0000100a0a167981 */ /* 0x000f28000c1e1900 */
[----:B------:R-:W4:Y:S04]  /*05a0*/  LDG.E R24, desc[UR10][R10.64+0x14] ;  /* 0x0000140a0a187981 */ /* 0x000f28000c1e1900 */
[----:B------:R-:W4:Y:S04]  /*05b0*/  LDG.E R26, desc[UR10][R10.64+0x18] ;  /* 0x0000180a0a1a7981 */ /* 0x000f28000c1e1900 */
[----:B------:R-:W4:Y:S01]  /*05c0*/  LDG.E R28, desc[UR10][R10.64+0x1c] ;  /* 0x00001c0a0a1c7981 */ /* 0x000f22000c1e1900 */
[C---:B------:R-:W-:Y:S01]  /*05d0*/  LEA R15, R12.reuse, R13, 0x6 ;  /* 0x0000000d0c0f7211 */ /* 0x040fe200078e30ff */
[----:B------:R-:W-:-:S04]  /*05e0*/  VIADD R12, R12, 0x8 ;  /* 0x000000080c0c7836 */ /* 0x000fc80000000000 */
[----:B--2---:R1:W-:Y:S04]  /*05f0*/  STS [R15], R14 ;  /* 0x0000000e0f007388 */ /* 0x0043e80000000800 */
[----:B---3--:R1:W-:Y:S04]  /*0600*/  STS [R15+0x40], R16 ;  /* 0x000040100f007388 */ /* 0x0083e80000000800 */
[----:B----4-:R1:W-:Y:S04]  /*0610*/  STS [R15+0x80], R18 ;  /* 0x000080120f007388 */ /* 0x0103e80000000800 */
[----:B------:R1:W-:Y:S04]  /*0620*/  STS [R15+0xc0], R20 ;  /* 0x0000c0140f007388 */ /* 0x0003e80000000800 */
[----:B------:R1:W-:Y:S04]  /*0630*/  STS [R15+0x100], R22 ;  /* 0x000100160f007388 */ /* 0x0003e80000000800 */
[----:B------:R1:W-:Y:S04]  /*0640*/  STS [R15+0x140], R24 ;  /* 0x000140180f007388 */ /* 0x0003e80000000800 */
[----:B------:R1:W-:Y:S04]  /*0650*/  STS [R15+0x180], R26 ;  /* 0x0001801a0f007388 */ /* 0x0003e80000000800 */
[----:B------:R1:W-:Y:S02]  /*0660*/  STS [R15+0x1c0], R28 ;  /* 0x0001c01c0f007388 */ /* 0x0003e40000000800 */
.L_x_5:
[----:B------:R-:W-:Y:S05]  /*0670*/  BRA.U !UP1, `(.L_x_2) ;  /* 0x0000000109747547 */ /* 0x000fea000b800000 */
[----:B------:R-:W-:Y:S02]  /*0680*/  UISETP.GE.U32.AND UP0, UPT, UR5, 0x4, UPT ;  /* 0x000000040500788c */ /* 0x000fe4000bf06070 */
[----:B------:R-:W-:-:S04]  /*0690*/  ULOP3.LUT UR7, UR8, 0x3, URZ, 0xc0, !UPT ;  /* 0x0000000308077892 */ /* 0x000fc8000f8ec0ff */
[----:B------:R-:W-:-:S03]  /*06a0*/  UISETP.NE.AND UP1, UPT, UR7, URZ, UPT ;  /* 0x000000ff0700728c */ /* 0x000fc6000bf25270 */
[----:B------:R-:W-:Y:S08]  /*06b0*/  BRA.U !UP0, `(.L_x_6) ;  /* 0x0000000108347547 */ /* 0x000ff0000b800000 */
[----:B------:R-:W2:Y:S01]  /*06c0*/  LDC.64 R10, c[0x0][0x398] ;  /* 0x0000e600ff0a7b82 */ /* 0x000ea20000000a00 */
[----:B01----:R-:W-:-:S05]  /*06d0*/  IADD3 R15, PT, PT, R9, R12, RZ ;  /* 0x0000000c090f7210 */ /* 0x003fca0007ffe0ff */
[----:B--2---:R-:W-:-:S05]  /*06e0*/  IMAD.WIDE R10, R15, 0x4, R10 ;  /* 0x000000040f0a7825 */ /* 0x004fca00078e020a */
[----:B------:R-:W2:Y:S04]  /*06f0*/  LDG.E R14, desc[UR10][R10.64] ;  /* 0x0000000a0a0e7981 */ /* 0x000ea8000c1e1900 */
[----:B------:R-:W3:Y:S04]  /*0700*/  LDG.E R16, desc[UR10][R10.64+0x4] ;  /* 0x0000040a0a107981 */ /* 0x000ee8000c1e1900 */
[----:B------:R-:W4:Y:S04]  /*0710*/  LDG.E R18, desc[UR10][R10.64+0x8] ;  /* 0x0000080a0a127981 */ /* 0x000f28000c1e1900 */
[----:B------:R-:W4:Y:S01]  /*0720*/  LDG.E R20, desc[UR10][R10.64+0xc] ;  /* 0x00000c0a0a147981 */ /* 0x000f22000c1e1900 */
[C---:B------:R-:W-:Y:S01]  /*0730*/  IMAD R15, R12.reuse, 0x40, R13 ;  /* 0x000000400c0f7824 */ /* 0x040fe200078e020d */
[----:B------:R-:W-:-:S04]  /*0740*/  IADD3 R12, PT, PT, R12, 0x4, RZ ;  /* 0x000000040c0c7810 */ /* 0x000fc80007ffe0ff */
[----:B--2---:R2:W-:Y:S04]  /*0750*/  STS [R15], R14 ;  /* 0x0000000e0f007388 */ /* 0x0045e80000000800 */
[----:B---3--:R2:W-:Y:S04]  /*0760*/  STS [R15+0x40], R16 ;  /* 0x000040100f007388 */ /* 0x0085e80000000800 */
[----:B----4-:R2:W-:Y:S04]  /*0770*/  STS [R15+0x80], R18 ;  /* 0x000080120f007388 */ /* 0x0105e80000000800 */
[----:B------:R2:W-:Y:S02]  /*0780*/  STS [R15+0xc0], R20 ;  /* 0x0000c0140f007388 */ /* 0x0005e40000000800 */
.L_x_6:
[----:B------:R-:W-:Y:S05]  /*0790*/  BRA.U !UP1, `(.L_x_2) ;  /* 0x00000001092c7547 */ /* 0x000fea000b800000 */
[----:B012---:R-:W0:Y:S01]  /*07a0*/  LDC.64 R14, c[0x0][0x398] ;  /* 0x0000e600ff0e7b82 */ /* 0x007e220000000a00 */
[----:B------:R-:W-:-:S05]  /*07b0*/  UMOV UR4, URZ ;  /* 0x000000ff00047c82 */ /* 0x000fca0008000000 */
.L_x_7:
[----:B------:R-:W-:-:S04]  /*07c0*/  IMAD.IADD R11, R9, 0x1, R12 ;  /* 0x00000001090b7824 */ /* 0x000fc800078e020c */
[----:B0--3--:R-:W-:-:S06]  /*07d0*/  IMAD.WIDE R10, R11, 0x4, R14 ;  /* 0x000000040b0a7825 */ /* 0x009fcc00078e020e */
[----:B------:R-:W2:Y:S01]  /*07e0*/  LDG.E R10, desc[UR10][R10.64] ;  /* 0x0000000a0a0a7981 */ /* 0x000ea2000c1e1900 */
[C---:B------:R-:W-:Y:S01]  /*07f0*/  LEA R17, R12.reuse, R13, 0x6 ;  /* 0x0000000d0c117211 */ /* 0x040fe200078e30ff */
[----:B------:R-:W-:Y:S01]  /*0800*/  UIADD3 UR4, UPT, UPT, UR4, 0x1, URZ ;  /* 0x0000000104047890 */ /* 0x000fe2000fffe0ff */
[----:B------:R-:W-:-:S03]  /*0810*/  VIADD R12, R12, 0x1 ;  /* 0x000000010c0c7836 */ /* 0x000fc60000000000 */
[----:B------:R-:W-:Y:S01]  /*0820*/  UISETP.NE.AND UP0, UPT, UR4, UR7, UPT ;  /* 0x000000070400728c */ /* 0x000fe2000bf05270 */
[----:B--2---:R3:W-:Y:S08]  /*0830*/  STS [R17], R10 ;  /* 0x0000000a11007388 */ /* 0x0047f00000000800 */
[----:B------:R-:W-:Y:S05]  /*0840*/  BRA.U UP0, `(.L_x_7) ;  /* 0xfffffffd00dc7547 */ /* 0x000fea000b83ffff */
.L_x_2:
[----:B---3--:R-:W3:Y:S02]  /*0850*/  LDC.64 R10, c[0x0][0x3c0] ;  /* 0x0000f000ff0a7b82 */ /* 0x008ee40000000a00 */
[----:B---3--:R-:W-:-:S06]  /*0860*/  IMAD.WIDE R10, R2, 0x4, R10 ;  /* 0x00000004020a7825 */ /* 0x008fcc00078e020a */
[----:B------:R-:W3:Y:S01]  /*0870*/  LDG.E R10, desc[UR10][R10.64] ;  /* 0x0000000a0a0a7981 */ /* 0x000ee2000c1e1900 */
[----:B------:R-:W-:Y:S01]  /*0880*/  IADD3 R9, PT, PT, R5, 0xb40, RZ ;  /* 0x00000b4005097810 */ /* 0x000fe20007ffe0ff */
[----:B------:R-:W-:Y:S01]  /*0890*/  UISETP.GE.U32.AND UP0, UPT, UR6, 0x10, UPT ;  /* 0x000000100600788c */ /* 0x000fe2000bf06070 */
[----:B------:R-:W-:Y:S01]  /*08a0*/  HFMA2 R13, -RZ, RZ, 0, 0 ;  /* 0x00000000ff0d7431 */ /* 0x000fe200000001ff */
[----:B------:R-:W-:Y:S01]  /*08b0*/  ULOP3.LUT UR4, UR6, 0xf, URZ, 0xc0, !UPT ;  /* 0x0000000f06047892 */ /* 0x000fe2000f8ec0ff */
[----:B------:R-:W-:-:S03]  /*08c0*/  LEA R12, R4, R9, 0x18 ;  /* 0x00000009040c7211 */ /* 0x000fc600078ec0ff */
[----:B------:R-:W-:Y:S02]  /*08d0*/  UISETP.NE.AND UP1, UPT, UR4, URZ, UPT ;  /* 0x000000ff0400728c */ /* 0x000fe4000bf25270 */
[----:B------:R-:W-:-:S05]  /*08e0*/  IMAD R9, R3, 0x4, R12 ;  /* 0x0000000403097824 */ /* 0x000fca00078e020c */
[----:B---3--:R3:W-:Y:S01]  /*08f0*/  STS [R9], R10 ;  /* 0x0000000a09007388 */ /* 0x0087e20000000800 */
[----:B------:R-:W-:Y:S05]  /*0900*/  BRA.U !UP0, `(.L_x_8) ;  /* 0x0000000108607547 */ /* 0x000fea000b800000 */
[----:B------:R-:W-:Y:S01]  /*0910*/  ULOP3.LUT UR5, UR6, 0x7f0, URZ, 0xc0, !UPT ;  /* 0x000007f006057892 */ /* 0x000fe2000f8ec0ff */
[----:B---3--:R-:W-:Y:S01]  /*0920*/  IMAD.MOV.U32 R9, RZ, RZ, RZ ;  /* 0x000000ffff097224 */ /* 0x008fe200078e00ff */
[----:B------:R-:W-:-:S04]  /*0930*/  MOV R11, 0x7f7ff023 ;  /* 0x7f7ff023000b7802 */ /* 0x000fc80000000f00 */
[----:B------:R-:W-:-:S07]  /*0940*/  IMAD.U32 R13, RZ, RZ, UR5 ;  /* 0x00000005ff0d7e24 */ /* 0x000fce000f8e00ff */
.L_x_9:
[C---:B----4-:R-:W-:Y:S01]  /*0950*/  LEA R10, R9.reuse, R6, 0x6 ;  /* 0x00000006090a7211 */ /* 0x050fe200078e30ff */
[----:B------:R-:W-:-:S04]  /*0960*/  VIADD R9, R9, 0x10 ;  /* 0x0000001009097836 */ /* 0x000fc80000000000 */
[----:B------:R4:W-:Y:S01]  /*0970*/  STS [R10], R11 ;  /* 0x0000000b0a007388 */ /* 0x0009e20000000800 */
[----:B------:R-:W-:-:S03]  /*0980*/  ISETP.NE.AND P0, PT, R9, R13, PT ;  /* 0x0000000d0900720c */ /* 0x000fc60003f05270 */
        /* <DEDUP_REMOVED lines=16> */
.L_x_8:
[----:B------:R-:W-:Y:S05]  /*0a90*/  BRA.U !UP1, `(.L_x_10) ;  /* 0x0000000109907547 */ /* 0x000fea000b800000 */
[----:B------:R-:W-:Y:S02]  /*0aa0*/  UISETP.GE.U32.AND UP0, UPT, UR4, 0x8, UPT ;  /* 0x000000080400788c */ /* 0x000fe4000bf06070 */
[----:B------:R-:W-:-:S04]  /*0ab0*/  ULOP3.LUT UR5, UR6, 0x7, URZ, 0xc0, !UPT ;  /* 0x0000000706057892 */ /* 0x000fc8000f8ec0ff */
[----:B------:R-:W-:-:S03]  /*0ac0*/  UISETP.NE.AND UP1, UPT, UR5, URZ, UPT ;  /* 0x000000ff0500728c */ /* 0x000fc6000bf25270 */
[----:B------:R-:W-:Y:S08]  /*0ad0*/  BRA.U !UP0, `(.L_x_11) ;  /* 0x00000001082c7547 */ /* 0x000ff0000b800000 */
[C---:B---3--:R-:W-:Y:S01]  /*0ae0*/  LEA R9, R13.reuse, R6, 0x6 ;  /* 0x000000060d097211 */ /* 0x048fe200078e30ff */
[----:B----4-:R-:W-:Y:S01]  /*0af0*/  IMAD.MOV.U32 R10, RZ, RZ, 0x7f7ff023 ;  /* 0x7f7ff023ff0a7424 */ /* 0x010fe200078e00ff */
[----:B------:R-:W-:-:S04]  /*0b00*/  IADD3 R13, PT, PT, R13, 0x8, RZ ;  /* 0x000000080d0d7810 */ /* 0x000fc80007ffe0ff */
[----:B------:R3:W-:Y:S04]  /*0b10*/  STS [R9], R10 ;  /* 0x0000000a09007388 */ /* 0x0007e80000000800 */
[----:B------:R3:W-:Y:S04]  /*0b20*/  STS [R9+0x40], R10 ;  /* 0x0000400a09007388 */ /* 0x0007e80000000800 */
[----:B------:R3:W-:Y:S04]  /*0b30*/  STS [R9+0x80], R10 ;  /* 0x0000800a09007388 */ /* 0x0007e80000000800 */
[----:B------:R3:W-:Y:S04]  /*0b40*/  STS [R9+0xc0], R10 ;  /* 0x0000c00a09007388 */ /* 0x0007e80000000800 */
[----:B------:R3:W-:Y:S04]  /*0b50*/  STS [R9+0x100], R10 ;  /* 0x0001000a09007388 */ /* 0x0007e80000000800 */
[----:B------:R3:W-:Y:S04]  /*0b60*/  STS [R9+0x140], R10 ;  /* 0x0001400a09007388 */ /* 0x0007e80000000800 */
[----:B------:R3:W-:Y:S04]  /*0b70*/  STS [R9+0x180], R10 ;  /* 0x0001800a09007388 */ /* 0x0007e80000000800 */
[----:B------:R3:W-:Y:S02]  /*0b80*/  STS [R9+0x1c0], R10 ;  /* 0x0001c00a09007388 */ /* 0x0007e40000000800 */
.L_x_11:
[----:B------:R-:W-:Y:S05]  /*0b90*/  BRA.U !UP1, `(.L_x_10) ;  /* 0x0000000109507547 */ /* 0x000fea000b800000 */
[----:B------:R-:W-:Y:S02]  /*0ba0*/  UISETP.GE.U32.AND UP0, UPT, UR5, 0x4, UPT ;  /* 0x000000040500788c */ /* 0x000fe4000bf06070 */
[----:B------:R-:W-:-:S04]  /*0bb0*/  ULOP3.LUT UR7, UR6, 0x3, URZ, 0xc0, !UPT ;  /* 0x0000000306077892 */ /* 0x000fc8000f8ec0ff */
[----:B------:R-:W-:-:S03]  /*0bc0*/  UISETP.NE.AND UP1, UPT, UR7, URZ, UPT ;  /* 0x000000ff0700728c */ /* 0x000fc6000bf25270 */
[----:B------:R-:W-:Y:S08]  /*0bd0*/  BRA.U !UP0, `(.L_x_12) ;  /* 0x00000001081c7547 */ /* 0x000ff0000b800000 */
[C---:B---3--:R-:W-:Y:S01]  /*0be0*/  IMAD R9, R13.reuse, 0x40, R6 ;  /* 0x000000400d097824 */ /* 0x048fe200078e0206 */
[----:B----4-:R-:W-:Y:S01]  /*0bf0*/  MOV R10, 0x7f7ff023 ;  /* 0x7f7ff023000a7802 */ /* 0x010fe20000000f00 */
[----:B------:R-:W-:-:S04]  /*0c00*/  VIADD R13, R13, 0x4 ;  /* 0x000000040d0d7836 */ /* 0x000fc80000000000 */
[----:B------:R3:W-:Y:S04]  /*0c10*/  STS [R9], R10 ;  /* 0x0000000a09007388 */ /* 0x0007e80000000800 */
[----:B------:R3:W-:Y:S04]  /*0c20*/  STS [R9+0x40], R10 ;  /* 0x0000400a09007388 */ /* 0x0007e80000000800 */
[----:B------:R3:W-:Y:S04]  /*0c30*/  STS [R9+0x80], R10 ;  /* 0x0000800a09007388 */ /* 0x0007e80000000800 */
[----:B------:R3:W-:Y:S02]  /*0c40*/  STS [R9+0xc0], R10 ;  /* 0x0000c00a09007388 */ /* 0x0007e40000000800 */
.L_x_12:
[----:B------:R-:W-:Y:S05]  /*0c50*/  BRA.U !UP1, `(.L_x_10) ;  /* 0x0000000109207547 */ /* 0x000fea000b800000 */
[----:B---34-:R-:W-:Y:S01]  /*0c60*/  MOV R10, 0x7f7ff023 ;  /* 0x7f7ff023000a7802 */ /* 0x018fe20000000f00 */
[----:B------:R-:W-:-:S06]  /*0c70*/  UMOV UR4, URZ ;  /* 0x000000ff00047c82 */ /* 0x000fcc0008000000 */
.L_x_13:
[C---:B------:R-:W-:Y:S01]  /*0c80*/  IMAD R9, R13.reuse, 0x40, R6 ;  /* 0x000000400d097824 */ /* 0x040fe200078e0206 */
[----:B------:R-:W-:Y:S01]  /*0c90*/  UIADD3 UR4, UPT, UPT, UR4, 0x1, URZ ;  /* 0x0000000104047890 */ /* 0x000fe2000fffe0ff */
[----:B------:R-:W-:-:S03]  /*0ca0*/  IADD3 R13, PT, PT, R13, 0x1, RZ ;  /* 0x000000010d0d7810 */ /* 0x000fc60007ffe0ff */
[----:B------:R3:W-:Y:S01]  /*0cb0*/  STS [R9], R10 ;  /* 0x0000000a09007388 */ /* 0x0007e20000000800 */
[----:B------:R-:W-:-:S09]  /*0cc0*/  UISETP.NE.AND UP0, UPT, UR4, UR7, UPT ;  /* 0x000000070400728c */ /* 0x000fd2000bf05270 */
[----:B---3--:R-:W-:Y:S05]  /*0cd0*/  BRA.U UP0, `(.L_x_13) ;  /* 0xfffffffd00e87547 */ /* 0x008fea000b83ffff */
.L_x_10:
[----:B-----5:R-:W-:-:S13]  /*0ce0*/  ISETP.GE.AND P0, PT, R8, 0x1, PT ;  /* 0x000000010800780c */ /* 0x020fda0003f06270 */
[----:B------:R-:W-:Y:S05]  /*0cf0*/  @!P0 BRA `(.L_x_1) ;  /* 0x0000000400d88947 */ /* 0x000fea0003800000 */
[----:B------:R-:W3:Y:S02]  /*0d00*/  LDCU.64 UR4, c[0x0][0x3a8] ;  /* 0x00007500ff0477ac */ /* 0x000ee40008000a00 */
[----:B---34-:R-:W-:-:S04]  /*0d10*/  IADD3 R10, P0, PT, R2, UR4, RZ ;  /* 0x00000004020a7c10 */ /* 0x018fc8000ff1e0ff */
[----:B------:R-:W-:-:S06]  /*0d20*/  LEA.HI.X.SX32 R11, R2, UR5, 0x1, P0 ;  /* 0x00000005020b7c11 */ /* 0x000fcc00080f0eff */
[----:B------:R-:W1:Y:S01]  /*0d30*/  LDG.E.U8 R11, desc[UR10][R10.64] ;  /* 0x0000000a0a0b7981 */ /* 0x000e62000c1e1100 */
[C---:B------:R-:W-:Y:S01]  /*0d40*/  ISETP.GE.U32.AND P0, PT, R8.reuse, 0x10, PT ;  /* 0x000000100800780c */ /* 0x040fe20003f06070 */
[----:B------:R-:W-:Y:S01]  /*0d50*/  VIADD R9, R5, 0x4b80 ;  /* 0x00004b8005097836 */ /* 0x000fe20000000000 */
[----:B------:R-:W-:-:S04]  /*0d60*/  LOP3.LUT R13, R8, 0xf, RZ, 0xc0, !PT ;  /* 0x0000000f080d7812 */ /* 0x000fc800078ec0ff */
[----:B------:R-:W-:Y:S01]  /*0d70*/  LEA R12, R4, R9, 0x18 ;  /* 0x00000009040c7211 */ /* 0x000fe200078ec0ff */
[----:B------:R-:W-:Y:S01]  /*0d80*/  HFMA2 R9, -RZ, RZ, 0, 0 ;  /* 0x00000000ff097431 */ /* 0x000fe200000001ff */
[----:B------:R-:W-:-:S03]  /*0d90*/  ISETP.NE.AND P1, PT, R13, RZ, PT ;  /* 0x000000ff0d00720c */ /* 0x000fc60003f25270 */
[----:B------:R-:W-:Y:S02]  /*0da0*/  IMAD.IADD R12, R12, 0x1, R3 ;  /* 0x000000010c0c7824 */ /* 0x000fe400078e0203 */
[----:B-12---:R-:W-:Y:S01]  /*0db0*/  IMAD R14, R8, R11, RZ ;  /* 0x0000000b080e7224 */ /* 0x006fe200078e02ff */
[----:B------:R-:W-:Y:S07]  /*0dc0*/  @!P0 BRA `(.L_x_14) ;  /* 0x0000000000a88947 */ /* 0x000fee0003800000 */
[----:B------:R-:W-:Y:S01]  /*0dd0*/  LOP3.LUT R9, R8, 0x7ffffff0, RZ, 0xc0, !PT ;  /* 0x7ffffff008097812 */ /* 0x000fe200078ec0ff */
[----:B------:R-:W1:Y:S01]  /*0de0*/  LDCU.64 UR4, c[0x0][0x3b0] ;  /* 0x00007600ff0477ac */ /* 0x000e620008000a00 */
[----:B0-----:R-:W-:-:S07]  /*0df0*/  MOV R15, RZ ;  /* 0x000000ff000f7202 */ /* 0x001fce0000000f00 */
.L_x_15:
[----:B------:R-:W-:-:S05]  /*0e00*/  IMAD.IADD R10, R14, 0x1, R15 ;  /* 0x000000010e0a7824 */ /* 0x000fca00078e020f */
[----:B-1----:R-:W-:-:S04]  /*0e10*/  IADD3 R10, P0, PT, R10, UR4, RZ ;  /* 0x000000040a0a7c10 */ /* 0x002fc8000ff1e0ff */
[----:B------:R-:W-:-:S05]  /*0e20*/  IADD3.X R11, PT, PT, RZ, UR5, RZ, P0, !PT ;  /* 0x00000005ff0b7c10 */ /* 0x000fca00087fe4ff */
[----:B--2---:R-:W2:Y:S04]  /*0e30*/  LDG.E.U8 R16, desc[UR10][R10.64] ;  /* 0x0000000a0a107981 */ /* 0x004ea8000c1e1100 */
[----:B------:R-:W3:Y:S04]  /*0e40*/  LDG.E.U8 R18, desc[UR10][R10.64+0x1] ;  /* 0x0000010a0a127981 */ /* 0x000ee8000c1e1100 */
[----:B------:R-:W4:Y:S04]  /*0e50*/  LDG.E.U8 R20, desc[UR10][R10.64+0x2] ;  /* 0x0000020a0a147981 */ /* 0x000f28000c1e1100 */
[----:B------:R-:W5:Y:S04]  /*0e60*/  LDG.E.U8 R22, desc[UR10][R10.64+0x3] ;  /* 0x0000030a0a167981 */ /* 0x000f68000c1e1100 */
        /* <DEDUP_REMOVED lines=11> */
[----:B------:R-:W5:Y:S01]  /*0f20*/  LDG.E.U8 R46, desc[UR10][R10.64+0xf] ;  /* 0x00000f0a0a2e7981 */ /* 0x000f62000c1e1100 */
[C---:B------:R-:W-:Y:S01]  /*0f30*/  IMAD R17, R15.reuse, 0x10, R12 ;  /* 0x000000100f117824 */ /* 0x040fe200078e020c */
[----:B------:R-:W-:-:S04]  /*0f40*/  IADD3 R15, PT, PT, R15, 0x10, RZ ;  /* 0x000000100f0f7810 */ /* 0x000fc80007ffe0ff */
[----:B------:R-:W-:Y:S01]  /*0f50*/  ISETP.NE.AND P0, PT, R15, R9, PT ;  /* 0x000000090f00720c */ /* 0x000fe20003f05270 */
[----:B--2---:R2:W-:Y:S04]  /*0f60*/  STS.U8 [R17], R16 ;  /* 0x0000001011007388 */ /* 0x0045e80000000000 */
[----:B---3--:R2:W-:Y:S04]  /*0f70*/  STS.U8 [R17+0x10], R18 ;  /* 0x0000101211007388 */ /* 0x0085e80000000000 */
[----:B----4-:R2:W-:Y:S04]  /*0f80*/  STS.U8 [R17+0x20], R20 ;  /* 0x0000201411007388 */ /* 0x0105e80000000000 */
[----:B-----5:R2:W-:Y:S04]  /*0f90*/  STS.U8 [R17+0x30], R22 ;  /* 0x0000301611007388 */ /* 0x0205e80000000000 */
[----:B------:R2:W-:Y:S04]  /*0fa0*/  STS.U8 [R17+0x40], R24 ;  /* 0x0000401811007388 */ /* 0x0005e80000000000 */
        /* <DEDUP_REMOVED lines=10> */
[----:B------:R2:W-:Y:S01]  /*1050*/  STS.U8 [R17+0xf0], R46 ;  /* 0x0000f02e11007388 */ /* 0x0005e20000000000 */
[----:B------:R-:W-:Y:S05]  /*1060*/  @P0 BRA `(.L_x_15) ;  /* 0xfffffffc00640947 */ /* 0x000fea000383ffff */
.L_x_14:
[----:B------:R-:W-:Y:S05]  /*1070*/  @!P1 BRA `(.L_x_1) ;  /* 0x0000000000f89947 */ /* 0x000fea0003800000 */
[----:B------:R-:W-:Y:S02]  /*1080*/  ISETP.GE.U32.AND P0, PT, R13, 0x8, PT ;  /* 0x000000080d00780c */ /* 0x000fe40003f06070 */
[----:B0-----:R-:W-:-:S04]  /*1090*/  LOP3.LUT R15, R8, 0x7, RZ, 0xc0, !PT ;  /* 0x00000007080f7812 */ /* 0x001fc800078ec0ff */
[----:B------:R-:W-:-:S07]  /*10a0*/  ISETP.NE.AND P1, PT, R15, RZ, PT ;  /* 0x000000ff0f00720c */ /* 0x000fce0003f25270 */
[----:B------:R-:W-:Y:S06]  /*10b0*/  @!P0 BRA `(.L_x_16) ;  /* 0x0000000000608947 */ /* 0x000fec0003800000 */
[----:B------:R-:W0:Y:S01]  /*10c0*/  LDCU.64 UR4, c[0x0][0x3b0] ;  /* 0x00007600ff0477ac */ /* 0x000e220008000a00 */
[----:B--2---:R-:W-:-:S05]  /*10d0*/  IMAD.IADD R16, R14, 0x1, R9 ;  /* 0x000000010e107824 */ /* 0x004fca00078e0209 */
[----:B0-----:R-:W-:Y:S02]  /*10e0*/  IADD3 R16, P0, PT, R16, UR4, RZ ;  /* 0x0000000410107c10 */ /* 0x001fe4000ff1e0ff */
[----:B------:R-:W-:Y:S02]  /*10f0*/  IADD3 R10, P2, P3, R14, UR4, R9 ;  /* 0x000000040e0a7c10 */ /* 0x000fe4000fb5e009 */
[----:B------:R-:W-:Y:S02]  /*1100*/  IADD3.X R17, PT, PT, RZ, UR5, RZ, P0, !PT ;  /* 0x00000005ff117c10 */ /* 0x000fe400087fe4ff */
[----:B------:R-:W-:-:S03]  /*1110*/  IADD3.X R11, PT, PT, RZ, UR5, RZ, P2, P3 ;  /* 0x00000005ff0b7c10 */ /* 0x000fc600097e64ff */
[----:B------:R-:W2:Y:S04]  /*1120*/  LDG.E.U8 R16, desc[UR10][R16.64] ;  /* 0x0000000a10107981 */ /* 0x000ea8000c1e1100 */
[----:B------:R-:W3:Y:S04]  /*1130*/  LDG.E.U8 R18, desc[UR10][R10.64+0x1] ;  /* 0x0000010a0a127981 */ /* 0x000ee8000c1e1100 */
[----:B------:R-:W4:Y:S04]  /*1140*/  LDG.E.U8 R20, desc[UR10][R10.64+0x2] ;  /* 0x0000020a0a147981 */ /* 0x000f28000c1e1100 */
[----:B------:R-:W5:Y:S04]  /*1150*/  LDG.E.U8 R22, desc[UR10][R10.64+0x3] ;  /* 0x0000030a0a167981 */ /* 0x000f68000c1e1100 */
[----:B------:R-:W5:Y:S04]  /*1160*/  LDG.E.U8 R24, desc[UR10][R10.64+0x4] ;  /* 0x0000040a0a187981 */ /* 0x000f68000c1e1100 */
[----:B------:R-:W5:Y:S04]  /*1170*/  LDG.E.U8 R26, desc[UR10][R10.64+0x5] ;  /* 0x0000050a0a1a7981 */ /* 0x000f68000c1e1100 */
[----:B------:R-:W5:Y:S04]  /*1180*/  LDG.E.U8 R28, desc[UR10][R10.64+0x6] ;  /* 0x0000060a0a1c7981 */ /* 0x000f68000c1e1100 */
[----:B------:R-:W5:Y:S01]  /*1190*/  LDG.E.U8 R30, desc[UR10][R10.64+0x7] ;  /* 0x0000070a0a1e7981 */ /* 0x000f62000c1e1100 */
[C---:B------:R-:W-:Y:S01]  /*11a0*/  IMAD R13, R9.reuse, 0x10, R12 ;  /* 0x00000010090d7824 */ /* 0x040fe200078e020c */
[----:B------:R-:W-:-:S04]  /*11b0*/  IADD3 R9, PT, PT, R9, 0x8, RZ ;  /* 0x0000000809097810 */ /* 0x000fc80007ffe0ff */
[----:B--2---:R0:W-:Y:S04]  /*11c0*/  STS.U8 [R13], R16 ;  /* 0x000000100d007388 */ /* 0x0041e80000000000 */
[----:B---3--:R0:W-:Y:S04]  /*11d0*/  STS.U8 [R13+0x10], R18 ;  /* 0x000010120d007388 */ /* 0x0081e80000000000 */
[----:B----4-:R0:W-:Y:S04]  /*11e0*/  STS.U8 [R13+0x20], R20 ;  /* 0x000020140d007388 */ /* 0x0101e80000000000 */
[----:B-----5:R0:W-:Y:S04]  /*11f0*/  STS.U8 [R13+0x30], R22 ;  /* 0x000030160d007388 */ /* 0x0201e80000000000 */
[----:B------:R0:W-:Y:S04]  /*1200*/  STS.U8 [R13+0x40], R24 ;  /* 0x000040180d007388 */ /* 0x0001e80000000000 */
[----:B------:R0:W-:Y:S04]  /*1210*/  STS.U8 [R13+0x50], R26 ;  /* 0x0000501a0d007388 */ /* 0x0001e80000000000 */
[----:B------:R0:W-:Y:S04]  /*1220*/  STS.U8 [R13+0x60], R28 ;  /* 0x0000601c0d007388 */ /* 0x0001e80000000000 */
[----:B------:R0:W-:Y:S02]  /*1230*/  STS.U8 [R13+0x70], R30 ;  /* 0x0000701e0d007388 */ /* 0x0001e40000000000 */
.L_x_16:
[----:B------:R-:W-:Y:S05]  /*1240*/  @!P1 BRA `(.L_x_1) ;  /* 0x0000000000849947 */ /* 0x000fea0003800000 */
[----:B------:R-:W-:Y:S02]  /*1250*/  ISETP.GE.U32.AND P0, PT, R15, 0x4, PT ;  /* 0x000000040f00780c */ /* 0x000fe40003f06070 */
[----:B------:R-:W-:-:S04]  /*1260*/  LOP3.LUT R8, R8, 0x3, RZ, 0xc0, !PT ;  /* 0x0000000308087812 */ /* 0x000fc800078ec0ff */
[----:B------:R-:W-:-:S07]  /*1270*/  ISETP.NE.AND P1, PT, R8, RZ, PT ;  /* 0x000000ff0800720c */ /* 0x000fce0003f25270 */
[----:B------:R-:W-:Y:S06]  /*1280*/  @!P0 BRA `(.L_x_17) ;  /* 0x0000000000408947 */ /* 0x000fec0003800000 */
[----:B------:R-:W1:Y:S01]  /*1290*/  LDCU.64 UR4, c[0x0][0x3b0] ;  /* 0x00007600ff0477ac */ /* 0x000e620008000a00 */
[----:B------:R-:W-:-:S05]  /*12a0*/  IMAD.IADD R10, R14, 0x1, R9 ;  /* 0x000000010e0a7824 */ /* 0x000fca00078e0209 */
[----:B-1----:R-:W-:Y:S02]  /*12b0*/  IADD3 R10, P0, PT, R10, UR4, RZ ;  /* 0x000000040a0a7c10 */ /* 0x002fe4000ff1e0ff */
[----:B0-2---:R-:W-:Y:S02]  /*12c0*/  IADD3 R16, P2, P3, R14, UR4, R9 ;  /* 0x000000040e107c10 */ /* 0x005fe4000fb5e009 */
[----:B------:R-:W-:Y:S02]  /*12d0*/  IADD3.X R11, PT, PT, RZ, UR5, RZ, P0, !PT ;  /* 0x00000005ff0b7c10 */ /* 0x000fe400087fe4ff */
[----:B------:R-:W-:-:S03]  /*12e0*/  IADD3.X R17, PT, PT, RZ, UR5, RZ, P2, P3 ;  /* 0x00000005ff117c10 */ /* 0x000fc600097e64ff */
[----:B------:R-:W2:Y:S04]  /*12f0*/  LDG.E.U8 R10, desc[UR10][R10.64] ;  /* 0x0000000a0a0a7981 */ /* 0x000ea8000c1e1100 */
[----:B------:R-:W3:Y:S04]  /*1300*/  LDG.E.U8 R18, desc[UR10][R16.64+0x1] ;  /* 0x0000010a10127981 */ /* 0x000ee8000c1e1100 */
[----:B------:R-:W4:Y:S04]  /*1310*/  LDG.E.U8 R20, desc[UR10][R16.64+0x2] ;  /* 0x0000020a10147981 */ /* 0x000f28000c1e1100 */
[----:B------:R-:W5:Y:S01]  /*1320*/  LDG.E.U8 R22, desc[UR10][R16.64+0x3] ;  /* 0x0000030a10167981 */ /* 0x000f62000c1e1100 */
[C---:B------:R-:W-:Y:S01]  /*1330*/  IMAD R13, R9.reuse, 0x10, R12 ;  /* 0x00000010090d7824 */ /* 0x040fe200078e020c */
[----:B------:R-:W-:-:S04]  /*1340*/  IADD3 R9, PT, PT, R9, 0x4, RZ ;  /* 0x0000000409097810 */ /* 0x000fc80007ffe0ff */
[----:B--2---:R1:W-:Y:S04]  /*1350*/  STS.U8 [R13], R10 ;  /* 0x0000000a0d007388 */ /* 0x0043e80000000000 */
[----:B---3--:R1:W-:Y:S04]  /*1360*/  STS.U8 [R13+0x10], R18 ;  /* 0x000010120d007388 */ /* 0x0083e80000000000 */
[----:B----4-:R1:W-:Y:S04]  /*1370*/  STS.U8 [R13+0x20], R20 ;  /* 0x000020140d007388 */ /* 0x0103e80000000000 */
[----:B-----5:R1:W-:Y:S02]  /*1380*/  STS.U8 [R13+0x30], R22 ;  /* 0x000030160d007388 */ /* 0x0203e40000000000 */
.L_x_17:
[----:B------:R-:W-:Y:S05]  /*1390*/  @!P1 BRA `(.L_x_1) ;  /* 0x0000000000309947 */ /* 0x000fea0003800000 */
[----:B------:R-:W3:Y:S01]  /*13a0*/  LDCU.64 UR12, c[0x0][0x3b0] ;  /* 0x00007600ff0c77ac */ /* 0x000ee20008000a00 */
[----:B------:R-:W-:-:S05]  /*13b0*/  UMOV UR4, URZ ;  /* 0x000000ff00047c82 */ /* 0x000fca0008000000 */
.L_x_18:
[----:B01----:R-:W-:-:S05]  /*13c0*/  IMAD.IADD R10, R14, 0x1, R9 ;  /* 0x000000010e0a7824 */ /* 0x003fca00078e0209 */
[----:B---3--:R-:W-:-:S04]  /*13d0*/  IADD3 R10, P0, PT, R10, UR12, RZ ;  /* 0x0000000c0a0a7c10 */ /* 0x008fc8000ff1e0ff */
[----:B------:R-:W-:-:S05]  /*13e0*/  IADD3.X R11, PT, PT, RZ, UR13, RZ, P0, !PT ;  /* 0x0000000dff0b7c10 */ /* 0x000fca00087fe4ff */
[----:B------:R-:W3:Y:S01]  /*13f0*/  LDG.E.U8 R10, desc[UR10][R10.64] ;  /* 0x0000000a0a0a7981 */ /* 0x000ee2000c1e1100 */
[C---:B0-----:R-:W-:Y:S01]  /*1400*/  IMAD R13, R9.reuse, 0x10, R12 ;  /* 0x00000010090d7824 */ /* 0x041fe200078e020c */
[----:B------:R-:W-:Y:S01]  /*1410*/  UIADD3 UR4, UPT, UPT, UR4, 0x1, URZ ;  /* 0x0000000104047890 */ /* 0x000fe2000fffe0ff */
[----:B------:R-:W-:-:S05]  /*1420*/  IADD3 R9, PT, PT, R9, 0x1, RZ ;  /* 0x0000000109097810 */ /* 0x000fca0007ffe0ff */
[----:B------:R-:W-:Y:S01]  /*1430*/  ISETP.NE.AND P0, PT, R8, UR4, PT ;  /* 0x0000000408007c0c */ /* 0x000fe2000bf05270 */
[----:B---3--:R0:W-:-:S12]  /*1440*/  STS.U8 [R13], R10 ;  /* 0x0000000a0d007388 */ /* 0x0081d80000000000 */
[----:B------:R-:W-:Y:S05]  /*1450*/  @P0 BRA `(.L_x_18) ;  /* 0xfffffffc00d80947 */ /* 0x000fea000383ffff */
.L_x_1:
[----:B------:R-:W-:Y:S05]  /*1460*/  BSYNC.RECONVERGENT B0 ;  /* 0x0000000000007941 */ /* 0x000fea0003800200 */
.L_x_0:
[----:B------:R-:W-:Y:S01]  /*1470*/  BAR.SYNC.DEFER_BLOCKING 0x0 ;  /* 0x0000000000007b1d */ /* 0x000fe20000010000 */
[----:B-----5:R-:W-:Y:S01]  /*1480*/  ISETP.GE.AND P0, PT, R3, R0, PT ;  /* 0x000000000300720c */ /* 0x020fe20003f06270 */
[----:B---3--:R-:W-:-:S04]  /*1490*/  VIADD R9, R5, 0x2b80 ;  /* 0x00002b8005097836 */ /* 0x008fc80000000000 */
[----:B------:R-:W3:Y:S01]  /*14a0*/  LDCU.64 UR12, c[0x0][0x3a0] ;  /* 0x00007400ff0c77ac */ /* 0x000ee20008000a00 */
[----:B012---:R-:W-:Y:S01]  /*14b0*/  LEA R24, R4, R9, 0x18 ;  /* 0x0000000904187211 */ /* 0x007fe200078ec0ff */
[----:B------:R-:W-:Y:S03]  /*14c0*/  BSSY.RECONVERGENT B0, `(.L_x_19) ;  /* 0x00002c9000007945 */ /* 0x000fe60003800200 */
[----:B------:R-:W-:-:S03]  /*14d0*/  LEA R24, R3, R24, 0x6 ;  /* 0x0000001803187211 */ /* 0x000fc600078e30ff */
[----:B------:R-:W-:Y:S05]  /*14e0*/  @P0 BRA `(.L_x_20) ;  /* 0x0000002c00180947 */ /* 0x000fea0003800000 */
[----:B------:R-:W-:Y:S01]  /*14f0*/  UISETP.GT.AND UP0, UPT, UR8, URZ, UPT ;  /* 0x000000ff0800728c */ /* 0x000fe2000bf04270 */
[----:B------:R-:W-:-:S08]  /*1500*/  IMAD R6, R3, 0x3c, R6 ;  /* 0x0000003c03067824 */ /* 0x000fd000078e0206 */
[----:B------:R-:W-:Y:S05]  /*1510*/  BRA.U UP0, `(.L_x_21) ;  /* 0x0000000900d47547 */ /* 0x000fea000b800000 */
[----:B------:R-:W-:Y:S01]  /*1520*/  LEA R25, R4, R5, 0x18 ;  /* 0x0000000504197211 */ /* 0x000fe200078ec0ff */
[----:B------:R-:W-:-:S04]  /*1530*/  VIADD R5, R5, 0x4b80 ;  /* 0x00004b8005057836 */ /* 0x000fc80000000000 */
[----:B------:R0:W1:Y:S01]  /*1540*/  LDS.128 R20, [R25+0xb40] ;  /* 0x000b400019147984 */ /* 0x0000620000000c00 */
[----:B------:R-:W-:-:S03]  /*1550*/  LEA R4, R4, R5, 0x18 ;  /* 0x0000000504047211 */ /* 0x000fc600078ec0ff */
[----:B------:R0:W2:Y:S04]  /*1560*/  LDS.128 R16, [R25+0xb50] ;  /* 0x000b500019107984 */ /* 0x0000a80000000c00 */
[----:B------:R0:W0:Y:S04]  /*1570*/  LDS.128 R12, [R25+0xb60] ;  /* 0x000b6000190c7984 */ /* 0x0000280000000c00 */
[----:B----4-:R4:W0:Y:S02]  /*1580*/  LDS.128 R8, [R25+0xb70] ;  /* 0x000b700019087984 */ /* 0x0108240000000c00 */
.L_x_24:
[----:B---3--:R-:W-:Y:S01]  /*1590*/  IADD3 R30, P0, PT, R3, UR12, RZ ;  /* 0x0000000c031e7c10 */ /* 0x008fe2000ff1e0ff */
[----:B------:R-:W3:Y:S03]  /*15a0*/  LDC.64 R28, c[0x0][0x3b8] ;  /* 0x0000ee00ff1c7b82 */ /* 0x000ee60000000a00 */
[----:B------:R-:W-:-:S06]  /*15b0*/  IADD3.X R31, PT, PT, RZ, UR13, RZ, P0, !PT ;  /* 0x0000000dff1f7c10 */ /* 0x000fcc00087fe4ff */
[----:B------:R-:W5:Y:S01]  /*15c0*/  LDG.E.U8 R31, desc[UR10][R30.64] ;  /* 0x0000000a1e1f7981 */ /* 0x000f62000c1e1100 */
[----:B---3--:R-:W-:-:S05]  /*15d0*/  IMAD.WIDE.U32 R28, R3, 0x4, R28 ;  /* 0x00000004031c7825 */ /* 0x008fca00078e001c */
[----:B------:R-:W1:Y:S01]  /*15e0*/  LDG.E R5, desc[UR10][R28.64] ;  /* 0x0000000a1c057981 */ /* 0x000e62000c1e1900 */
[----:B------:R-:W-:Y:S01]  /*15f0*/  BSSY.RECONVERGENT B1, `(.L_x_22) ;  /* 0x00000a3000017945 */ /* 0x000fe20003800200 */
[----:B-----5:R-:W-:-:S05]  /*1600*/  IMAD R26, R31, 0x10, R4 ;  /* 0x000000101f1a7824 */ /* 0x020fca00078e0204 */
[----:B------:R-:W3:Y:S04]  /*1610*/  LDS.U8 R27, [R26+0x1] ;  /* 0x000001001a1b7984 */ /* 0x000ee80000000000 */
[----:B------:R-:W5:Y:S04]  /*1620*/  LDS.U8 R32, [R26+0x2] ;  /* 0x000002001a207984 */ /* 0x000f680000000000 */
[----:B0---4-:R-:W0:Y:S04]  /*1630*/  LDS.U8 R25, [R26] ;  /* 0x000000001a197984 */ /* 0x011e280000000000 */
[----:B------:R-:W4:Y:S01]  /*1640*/  LDS.U8 R33, [R26+0x3] ;  /* 0x000003001a217984 */ /* 0x000f220000000000 */
[----:B-1----:R-:W-:-:S03]  /*1650*/  FSETP.GTU.AND P1, PT, R5, R21, PT ;  /* 0x000000150500720b */ /* 0x002fc60003f2c000 */
[----:B------:R-:W1:Y:S01]  /*1660*/  LDS.U8 R34, [R26+0x4] ;  /* 0x000004001a227984 */ /* 0x000e620000000000 */
[C---:B------:R-:W-:Y:S02]  /*1670*/  FSETP.GTU.AND P3, PT, R5.reuse, R22, PT ;  /* 0x000000160500720b */ /* 0x040fe40003f6c000 */
[C---:B------:R-:W-:Y:S01]  /*1680*/  FSETP.GTU.AND P2, PT, R5.reuse, R20, PT ;  /* 0x000000140500720b */ /* 0x040fe20003f4c000 */
[----:B------:R-:W1:Y:S01]  /*1690*/  LDS.U8 R35, [R26+0x5] ;  /* 0x000005001a237984 */ /* 0x000e620000000000 */
[C---:B------:R-:W-:Y:S02]  /*16a0*/  FSETP.GTU.AND P4, PT, R5.reuse, R23, PT ;  /* 0x000000170500720b */ /* 0x040fe40003f8c000 */
[C---:B--2---:R-:W-:Y:S01]  /*16b0*/  FSETP.GTU.AND P5, PT, R5.reuse, R16, PT ;  /* 0x000000100500720b */ /* 0x044fe20003fac000 */
[----:B------:R-:W-:Y:S01]  /*16c0*/  LDS.U8 R29, [R26+0x7] ;  /* 0x000007001a1d7984 */ /* 0x000fe20000000000 */
[----:B------:R-:W-:-:S03]  /*16d0*/  FSETP.GTU.AND P0, PT, R5, R17, PT ;  /* 0x000000110500720b */ /* 0x000fc60003f0c000 */
[----:B------:R-:W2:Y:S04]  /*16e0*/  LDS.U8 R30, [R26+0x6] ;  /* 0x000006001a1e7984 */ /* 0x000ea80000000000 */
[----:B------:R-:W2:Y:S04]  /*16f0*/  LDS.U8 R31, [R26+0x8] ;  /* 0x000008001a1f7984 */ /* 0x000ea80000000000 */
[----:B------:R-:W-:Y:S01]  /*1700*/  LDS.U8 R36, [R26+0xb] ;  /* 0x00000b001a247984 */ /* 0x000fe20000000000 */
[----:B---3--:R-:W-:Y:S01]  /*1710*/  ISETP.NE.AND P1, PT, R27, RZ, P1 ;  /* 0x000000ff1b00720c */ /* 0x008fe20000f25270 */
[----:B------:R-:W-:-:S02]  /*1720*/  HFMA2 R27, -RZ, RZ, 0, 1.1920928955078125e-07 ;  /* 0x00000002ff1b7431 */ /* 0x000fc400000001ff */
[----:B------:R-:W-:Y:S01]  /*1730*/  LDS.U8 R37, [R26+0xc] ;  /* 0x00000c001a257984 */ /* 0x000fe20000000000 */
[----:B-----5:R-:W-:-:S03]  /*1740*/  ISETP.EQ.OR P3, PT, R32, RZ, !P3 ;  /* 0x000000ff2000720c */ /* 0x020fc60005f62670 */
[----:B------:R-:W3:Y:S01]  /*1750*/  LDS.U8 R32, [R26+0x9] ;  /* 0x000009001a207984 */ /* 0x000ee20000000000 */
[----:B0-----:R-:W-:Y:S02]  /*1760*/  ISETP.EQ.OR P2, PT, R25, RZ, !P2 ;  /* 0x000000ff1900720c */ /* 0x001fe40005742670 */
[----:B------:R-:W-:Y:S01]  /*1770*/  SEL R28, RZ, 0x1, !P3 ;  /* 0x00000001ff1c7807 */ /* 0x000fe20005800000 */
[----:B------:R-:W-:Y:S01]  /*1780*/  LDS.U8 R38, [R26+0xd] ;  /* 0x00000d001a267984 */ /* 0x000fe20000000000 */
[----:B----4-:R-:W-:Y:S02]  /*1790*/  ISETP.EQ.OR P4, PT, R33, RZ, !P4 ;  /* 0x000000ff2100720c */ /* 0x010fe40006782670 */
[----:B------:R-:W-:Y:S02]  /*17a0*/  SEL R25, RZ, 0x1, !P2 ;  /* 0x00000001ff197807 */ /* 0x000fe40005000000 */
[----:B------:R-:W-:Y:S02]  /*17b0*/  @!P1 SEL R25, R27, 0x1, P2 ;  /* 0x000000011b199807 */ /* 0x000fe40001000000 */
[----:B-1----:R-:W-:-:S02]  /*17c0*/  ISETP.EQ.OR P5, PT, R34, RZ, !P5 ;  /* 0x000000ff2200720c */ /* 0x002fc40006fa2670 */
[----:B------:R-:W0:Y:S01]  /*17d0*/  LDS.U8 R34, [R26+0xa] ;  /* 0x00000a001a227984 */ /* 0x000e220000000000 */
[----:B------:R-:W-:Y:S01]  /*17e0*/  IMAD.IADD R25, R25, 0x1, R28 ;  /* 0x0000000119197824 */ /* 0x000fe200078e021c */
[----:B------:R-:W-:Y:S02]  /*17f0*/  ISETP.EQ.OR P0, PT, R35, RZ, !P0 ;  /* 0x000000ff2300720c */ /* 0x000fe40004702670 */
[----:B------:R-:W-:Y:S02]  /*1800*/  FSEL R33, RZ, 3.40200000055538034030e+38, !P5 ;  /* 0x7f7ff023ff217808 */ /* 0x000fe40006800000 */
[----:B------:R-:W-:Y:S01]  /*1810*/  IADD3 R27, PT, PT, R25, 0x1, RZ ;  /* 0x00000001191b7810 */ /* 0x000fe20007ffe0ff */
[----:B------:R-:W-:Y:S01]  /*1820*/  @!P4 IMAD.MOV R27, RZ, RZ, R25 ;  /* 0x000000ffff1bc224 */ /* 0x000fe200078e0219 */
[----:B------:R-:W-:Y:S02]  /*1830*/  FSEL R25, RZ, 3.40200000055538034030e+38, P1 ;  /* 0x7f7ff023ff197808 */ /* 0x000fe40000800000 */
[----:B------:R-:W-:-:S02]  /*1840*/  FSETP.GTU.AND P1, PT, R5, R18, PT ;  /* 0x000000120500720b */ /* 0x000fc40003f2c000 */
[----:B------:R-:W-:Y:S01]  /*1850*/  IADD3 R28, PT, PT, R27, 0x1, RZ ;  /* 0x000000011b1c7810 */ /* 0x000fe20007ffe0ff */
[----:B------:R-:W-:Y:S01]  /*1860*/  @!P5 IMAD.MOV R28, RZ, RZ, R27 ;  /* 0x000000ffff1cd224 */ /* 0x000fe200078e021b */
[----:B------:R-:W-:Y:S02]  /*1870*/  FSEL R27, RZ, 3.40200000055538034030e+38, !P2 ;  /* 0x7f7ff023ff1b7808 */ /* 0x000fe40005000000 */
[----:B------:R-:W-:Y:S02]  /*1880*/  FSETP.GTU.AND P2, PT, R5, R19, PT ;  /* 0x000000130500720b */ /* 0x000fe40003f4c000 */
[----:B--2---:R-:W-:Y:S02]  /*1890*/  ISETP.EQ.OR P1, PT, R30, RZ, !P1 ;  /* 0x000000ff1e00720c */ /* 0x004fe40004f22670 */
[----:B------:R-:W-:Y:S02]  /*18a0*/  ISETP.EQ.OR P2, PT, R29, RZ, !P2 ;  /* 0x000000ff1d00720c */ /* 0x000fe40005742670 */
[----:B------:R-:W-:-:S02]  /*18b0*/  FSEL R29, RZ, 3.40200000055538034030e+38, !P3 ;  /* 0x7f7ff023ff1d7808 */ /* 0x000fc40005800000 */
[----:B------:R-:W-:Y:S02]  /*18c0*/  FSETP.GTU.AND P3, PT, R5, R12, PT ;  /* 0x0000000c0500720b */ /* 0x000fe40003f6c000 */
[----:B------:R-:W-:Y:S01]  /*18d0*/  IADD3 R30, PT, PT, R28, 0x1, RZ ;  /* 0x000000011c1e7810 */ /* 0x000fe20007ffe0ff */
[----:B------:R-:W-:Y:S01]  /*18e0*/  @!P0 IMAD.MOV R30, RZ, RZ, R28 ;  /* 0x000000ffff1e8224 */ /* 0x000fe200078e021c */
[----:B------:R-:W-:Y:S02]  /*18f0*/  ISETP.EQ.OR P3, PT, R31, RZ, !P3 ;  /* 0x000000ff1f00720c */ /* 0x000fe40005f62670 */
[----:B------:R-:W-:Y:S02]  /*1900*/  FSEL R31, RZ, 3.40200000055538034030e+38, !P4 ;  /* 0x7f7ff023ff1f7808 */ /* 0x000fe40006000000 */
[C---:B------:R-:W-:Y:S02]  /*1910*/  FSETP.GTU.AND P4, PT, R5.reuse, R13, PT ;  /* 0x0000000d0500720b */ /* 0x040fe40003f8c000 */
[----:B------:R-:W-:-:S02]  /*1920*/  FSETP.GTU.AND P5, PT, R5, R14, PT ;  /* 0x0000000e0500720b */ /* 0x000fc40003fac000 */
[----:B---3--:R-:W-:Y:S02]  /*1930*/  ISETP.EQ.OR P4, PT, R32, RZ, !P4 ;  /* 0x000000ff2000720c */ /* 0x008fe40006782670 */
[----:B------:R-:W1:Y:S01]  /*1940*/  LDS.U8 R32, [R26+0xe] ;  /* 0x00000e001a207984 */ /* 0x000e620000000000 */
[----:B------:R-:W-:Y:S01]  /*1950*/  IADD3 R28, PT, PT, R30, 0x1, RZ ;  /* 0x000000011e1c7810 */ /* 0x000fe20007ffe0ff */
[----:B------:R-:W-:Y:S01]  /*1960*/  @!P1 IMAD.MOV R28, RZ, RZ, R30 ;  /* 0x000000ffff1c9224 */ /* 0x000fe200078e021e */
[----:B0-----:R-:W-:Y:S02]  /*1970*/  ISETP.EQ.OR P5, PT, R34, RZ, !P5 ;  /* 0x000000ff2200720c */ /* 0x001fe40006fa2670 */
[----:B------:R0:W2:Y:S01]  /*1980*/  LDS.U8 R34, [R26+0xf] ;  /* 0x00000f001a227984 */ /* 0x0000a20000000000 */
[----:B------:R-:W-:Y:S02]  /*1990*/  FSEL R35, RZ, 3.40200000055538034030e+38, !P0 ;  /* 0x7f7ff023ff237808 */ /* 0x000fe40004000000 */
[----:B------:R-:W-:Y:S01]  /*19a0*/  IADD3 R30, PT, PT, R28, 0x1, RZ ;  /* 0x000000011c1e7810 */ /* 0x000fe20007ffe0ff */
[----:B------:R-:W-:Y:S01]  /*19b0*/  @!P2 IMAD.MOV R30, RZ, RZ, R28 ;  /* 0x000000ffff1ea224 */ /* 0x000fe200078e021c */
[----:B------:R-:W-:-:S02]  /*19c0*/  FSETP.GTU.AND P0, PT, R5, R15, PT ;  /* 0x0000000f0500720b */ /* 0x000fc40003f0c000 */
[----:B------:R-:W-:Y:S02]  /*19d0*/  FSEL R39, RZ, 3.40200000055538034030e+38, !P1 ;  /* 0x7f7ff023ff277808 */ /* 0x000fe40004800000 */
[----:B------:R-:W-:Y:S01]  /*19e0*/  IADD3 R28, PT, PT, R30, 0x1, RZ ;  /* 0x000000011e1c7810 */ /* 0x000fe20007ffe0ff */
[----:B------:R-:W-:Y:S01]  /*19f0*/  @!P3 IMAD.MOV R28, RZ, RZ, R30 ;  /* 0x000000ffff1cb224 */ /* 0x000fe200078e021e */
[----:B------:R-:W-:Y:S02]  /*1a00*/  ISETP.EQ.OR P0, PT, R36, RZ, !P0 ;  /* 0x000000ff2400720c */ /* 0x000fe40004702670 */
[----:B------:R-:W-:Y:S02]  /*1a10*/  FSETP.GTU.AND P1, PT, R5, R8, PT ;  /* 0x000000080500720b */ /* 0x000fe40003f2c000 */
[----:B------:R-:W-:Y:S01]  /*1a20*/  IADD3 R30, PT, PT, R28, 0x1, RZ ;  /* 0x000000011c1e7810 */ /* 0x000fe20007ffe0ff */
[----:B------:R-:W-:Y:S01]  /*1a30*/  @!P4 IMAD.MOV R30, RZ, RZ, R28 ;  /* 0x000000ffff1ec224 */ /* 0x000fe200078e021c */
[----:B------:R-:W-:-:S02]  /*1a40*/  ISETP.EQ.OR P1, PT, R37, RZ, !P1 ;  /* 0x000000ff2500720c */ /* 0x000fc40004f22670 */
[----:B------:R-:W-:Y:S02]  /*1a50*/  FSEL R41, RZ, 3.40200000055538034030e+38, !P2 ;  /* 0x7f7ff023ff297808 */ /* 0x000fe40005000000 */
[----:B------:R-:W-:Y:S01]  /*1a60*/  IADD3 R28, PT, PT, R30, 0x1, RZ ;  /* 0x000000011e1c7810 */ /* 0x000fe20007ffe0ff */
[----:B------:R-:W-:Y:S01]  /*1a70*/  @!P5 IMAD.MOV R28, RZ, RZ, R30 ;  /* 0x000000ffff1cd224 */ /* 0x000fe200078e021e */
[----:B------:R-:W-:Y:S02]  /*1a80*/  FSETP.GTU.AND P2, PT, R5, R9, PT ;  /* 0x000000090500720b */ /* 0x000fe40003f4c000 */
[----:B------:R-:W-:Y:S02]  /*1a90*/  FSEL R43, RZ, 3.40200000055538034030e+38, !P3 ;  /* 0x7f7ff023ff2b7808 */ /* 0x000fe40005800000 */
[----:B0-----:R-:W-:Y:S01]  /*1aa0*/  IADD3 R26, PT, PT, R28, 0x1, RZ ;  /* 0x000000011c1a7810 */ /* 0x001fe20007ffe0ff */
[----:B------:R-:W-:Y:S01]  /*1ab0*/  @!P0 IMAD.MOV R26, RZ, RZ, R28 ;  /* 0x000000ffff1a8224 */ /* 0x000fe200078e021c */
[----:B------:R-:W-:-:S02]  /*1ac0*/  ISETP.EQ.OR P2, PT, R38, RZ, !P2 ;  /* 0x000000ff2600720c */ /* 0x000fc40005742670 */
[C---:B------:R-:W-:Y:S02]  /*1ad0*/  FSETP.GTU.AND P3, PT, R5.reuse, R10, PT ;  /* 0x0000000a0500720b */ /* 0x040fe40003f6c000 */
[----:B------:R-:W-:Y:S01]  /*1ae0*/  IADD3 R28, PT, PT, R26, 0x1, RZ ;  /* 0x000000011a1c7810 */ /* 0x000fe20007ffe0ff */
[----:B------:R-:W-:Y:S01]  /*1af0*/  @!P1 IMAD.MOV R28, RZ, RZ, R26 ;  /* 0x000000ffff1c9224 */ /* 0x000fe200078e021a */
[----:B-1----:R-:W-:Y:S02]  /*1b00*/  ISETP.EQ.OR P3, PT, R32, RZ, !P3 ;  /* 0x000000ff2000720c */ /* 0x002fe40005f62670 */
[----:B------:R-:W-:Y:S02]  /*1b10*/  FSEL R45, RZ, 3.40200000055538034030e+38, !P4 ;  /* 0x7f7ff023ff2d7808 */ /* 0x000fe40006000000 */
[----:B------:R-:W-:Y:S02]  /*1b20*/  FSETP.GTU.AND P4, PT, R5, R11, PT ;  /* 0x0000000b0500720b */ /* 0x000fe40003f8c000 */
[----:B------:R-:W-:Y:S01]  /*1b30*/  IADD3 R26, PT, PT, R28, 0x1, RZ ;  /* 0x000000011c1a7810 */ /* 0x000fe20007ffe0ff */
[----:B------:R-:W-:Y:S01]  /*1b40*/  @!P2 IMAD.MOV R26, RZ, RZ, R28 ;  /* 0x000000ffff1aa224 */ /* 0x000fe200078e021c */
[----:B--2---:R-:W-:-:S02]  /*1b50*/  ISETP.EQ.OR P4, PT, R34, RZ, !P4 ;  /* 0x000000ff2200720c */ /* 0x004fc40006782670 */
[----:B------:R-:W-:Y:S02]  /*1b60*/  FSEL R28, RZ, 3.40200000055538034030e+38, !P5 ;  /* 0x7f7ff023ff1c7808 */ /* 0x000fe40006800000 */
[----:B------:R-:W-:Y:S01]  /*1b70*/  IADD3 R5, PT, PT, R26, 0x1, RZ ;  /* 0x000000011a057810 */ /* 0x000fe20007ffe0ff */
[----:B------:R-:W-:Y:S01]  /*1b80*/  @!P3 IMAD.MOV R5, RZ, RZ, R26 ;  /* 0x000000ffff05b224 */ /* 0x000fe200078e021a */
[----:B------:R-:W-:Y:S02]  /*1b90*/  FSEL R30, RZ, 3.40200000055538034030e+38, !P0 ;  /* 0x7f7ff023ff1e7808 */ /* 0x000fe40004000000 */
[----:B------:R-:W-:Y:S02]  /*1ba0*/  FSEL R32, RZ, 3.40200000055538034030e+38, !P1 ;  /* 0x7f7ff023ff207808 */ /* 0x000fe40004800000 */
[----:B------:R-:W-:Y:S02]  /*1bb0*/  IADD3 R26, PT, PT, R5, 0x1, RZ ;  /* 0x00000001051a7810 */ /* 0x000fe40007ffe0ff */
[----:B------:R-:W-:Y:S01]  /*1bc0*/  FSEL R34, RZ, 3.40200000055538034030e+38, !P2 ;  /* 0x7f7ff023ff227808 */ /* 0x000fe20005000000 */
[----:B------:R-:W-:Y:S01]  /*1bd0*/  @!P4 IMAD.MOV R26, RZ, RZ, R5 ;  /* 0x000000ffff1ac224 */ /* 0x000fe200078e0205 */
[----:B------:R-:W-:-:S02]  /*1be0*/  FSEL R37, RZ, 3.40200000055538034030e+38, !P3 ;  /* 0x7f7ff023ff257808 */ /* 0x000fc40005800000 */
[----:B------:R-:W-:Y:S02]  /*1bf0*/  FSEL R5, RZ, 3.40200000055538034030e+38, !P4 ;  /* 0x7f7ff023ff057808 */ /* 0x000fe40006000000 */
[----:B------:R-:W-:-:S13]  /*1c00*/  ISETP.GT.U32.AND P5, PT, R26, 0xf, PT ;  /* 0x0000000f1a00780c */ /* 0x000fda0003fa4070 */
[----:B------:R-:W-:Y:S05]  /*1c10*/  @P5 BRA `(.L_x_23) ;  /* 0x0000000400005947 */ /* 0x000fea0003800000 */
[----:B------:R-:W0:Y:S02]  /*1c20*/  LDS R26, [R6] ;  /* 0x00000000061a7984 */ /* 0x000e240000000800 */
[----:B0-----:R-:W-:-:S13]  /*1c30*/  FSETP.GEU.AND P0, PT, R27, R26, PT ;  /* 0x0000001a1b00720b */ /* 0x001fda0003f0e000 */
[----:B------:R-:W-:Y:S04]  /*1c40*/  @!P0 STS [R6], R27 ;  /* 0x0000001b06008388 */ /* 0x000fe80000000800 */
[----:B------:R-:W-:Y:S04]  /*1c50*/  @!P0 STS [R24], R3 ;  /* 0x0000000318008388 */ /* 0x000fe80000000800 */
[----:B------:R-:W0:Y:S02]  /*1c60*/  LDS R26, [R6+0x4] ;  /* 0x00000400061a7984 */ /* 0x000e240000000800 */
[----:B0-----:R-:W-:-:S13]  /*1c70*/  FSETP.GEU.AND P0, PT, R25, R26, PT ;  /* 0x0000001a1900720b */ /* 0x001fda0003f0e000 */
[----:B------:R-:W-:Y:S04]  /*1c80*/  @!P0 STS [R6+0x4], R25 ;  /* 0x0000041906008388 */ /* 0x000fe80000000800 */
[----:B------:R-:W-:Y:S04]  /*1c90*/  @!P0 STS [R24+0x4], R3 ;  /* 0x0000040318008388 */ /* 0x000fe80000000800 */
        /* <DEDUP_REMOVED lines=54> */
[----:B------:R0:W-:Y:S04]  /*2000*/  @!P0 STS [R6+0x3c], R5 ;  /* 0x00003c0506008388 */ /* 0x0001e80000000800 */
[----:B------:R0:W-:Y:S02]  /*2010*/  @!P0 STS [R24+0x3c], R3 ;  /* 0x00003c0318008388 */ /* 0x0001e40000000800 */
.L_x_23:
[----:B------:R-:W-:Y:S05]  /*2020*/  BSYNC.RECONVERGENT B1 ;  /* 0x0000000000017941 */ /* 0x000fea0003800200 */
.L_x_22:
[----:B0-----:R-:W-:-:S04]  /*2030*/  IADD3 R3, PT, PT, R3, UR6, RZ ;  /* 0x0000000603037c10 */ /* 0x001fc8000fffe0ff */
[----:B------:R-:W-:-:S13]  /*2040*/  ISETP.GE.AND P0, PT, R3, R0, PT ;  /* 0x000000000300720c */ /* 0x000fda0003f06270 */
[----:B------:R-:W-:Y:S05]  /*2050*/  @!P0 BRA `(.L_x_24) ;  /* 0xfffffff4004c8947 */ /* 0x000fea000383ffff */
[----:B------:R-:W-:Y:S05]  /*2060*/  BRA `(.L_x_20) ;  /* 0x0000002000387947 */ /* 0x000fea0003800000 */
.L_x_21:
[----:B------:R-:W-:-:S05]  /*2070*/  LEA R4, R4, R5, 0x18 ;  /* 0x0000000504047211 */ /* 0x000fca00078ec0ff */
[----:B------:R0:W1:Y:S04]  /*2080*/  LDS.128 R12, [R4+0xb40] ;  /* 0x000b4000040c7984 */ /* 0x0000680000000c00 */
[----:B------:R0:W2:Y:S04]  /*2090*/  LDS.128 R16, [R4+0xb50] ;  /* 0x000b500004107984 */ /* 0x0000a80000000c00 */
[----:B------:R0:W0:Y:S04]  /*20a0*/  LDS.128 R20, [R4+0xb60] ;  /* 0x000b600004147984 */ /* 0x0000280000000c00 */
[----:B------:R0:W0:Y:S02]  /*20b0*/  LDS.128 R24, [R4+0xb70] ;  /* 0x000b700004187984 */ /* 0x0000240000000c00 */
.L_x_31:
[----:B------:R-:W5:Y:S01]  /*20c0*/  LDCU.64 UR4, c[0x0][0x3a0] ;  /* 0x00007400ff0477ac */ /* 0x000f620008000a00 */
[----:B----4-:R-:W4:Y:S01]  /*20d0*/  LDC.64 R10, c[0x0][0x3b8] ;  /* 0x0000ee00ff0a7b82 */ /* 0x010f220000000a00 */
[----:B-----5:R-:W-:-:S05]  /*20e0*/  IADD3 R28, P0, PT, R3, UR4, RZ ;  /* 0x00000004031c7c10 */ /* 0x020fca000ff1e0ff */
[----:B------:R-:W-:-:S05]  /*20f0*/  IMAD.X R29, RZ, RZ, UR5, P0 ;  /* 0x00000005ff1d7e24 */ /* 0x000fca00080e06ff */
[----:B------:R-:W5:Y:S01]  /*2100*/  LDG.E.U8 R8, desc[UR10][R28.64] ;  /* 0x0000000a1c087981 */ /* 0x000f62000c1e1100 */
[----:B----4-:R-:W-:-:S05]  /*2110*/  IMAD.WIDE.U32 R10, R3, 0x4, R10 ;  /* 0x00000004030a7825 */ /* 0x010fca00078e000a */
[----:B------:R4:W1:Y:S01]  /*2120*/  LDG.E R6, desc[UR10][R10.64] ;  /* 0x0000000a0a067981 */ /* 0x000862000c1e1900 */
[----:B------:R-:W-:Y:S01]  /*2130*/  MOV R5, 0x400 ;  /* 0x0000040000057802 */ /* 0x000fe20000000f00 */
[----:B------:R-:W-:Y:S01]  /*2140*/  BSSY.RECONVERGENT B1, `(.L_x_25) ;  /* 0x00001fd000017945 */ /* 0x000fe20003800200 */
[----:B0-----:R-:W0:Y:S02]  /*2150*/  S2R R4, SR_CgaCtaId ;  /* 0x0000000000047919 */ /* 0x001e240000008800 */
[----:B------:R-:W-:Y:S02]  /*2160*/  IADD3 R9, PT, PT, R5, 0x4b80, RZ ;  /* 0x00004b8005097810 */ /* 0x000fe40007ffe0ff */
[----:B----4-:R-:W-:Y:S02]  /*2170*/  MOV R10, 0x2 ;  /* 0x00000002000a7802 */ /* 0x010fe40000000f00 */
[----:B0-----:R-:W-:-:S05]  /*2180*/  LEA R9, R4, R9, 0x18 ;  /* 0x0000000904097211 */ /* 0x001fca00078ec0ff */
[----:B-----5:R-:W-:-:S05]  /*2190*/  IMAD R8, R8, 0x10, R9 ;  /* 0x0000001008087824 */ /* 0x020fca00078e0209 */
[----:B------:R-:W0:Y:S01]  /*21a0*/  LDS.U8 R30, [R8+0x1] ;  /* 0x00000100081e7984 */ /* 0x000e220000000000 */
[C---:B-1----:R-:W-:Y:S02]  /*21b0*/  FSETP.GTU.AND P0, PT, R6.reuse, R13, PT ;  /* 0x0000000d0600720b */ /* 0x042fe40003f0c000 */
[C---:B------:R-:W-:Y:S01]  /*21c0*/  FSETP.GTU.AND P1, PT, R6.reuse, R14, PT ;  /* 0x0000000e0600720b */ /* 0x040fe20003f2c000 */
[----:B------:R-:W1:Y:S01]  /*21d0*/  LDS.U8 R28, [R8+0x2] ;  /* 0x00000200081c7984 */ /* 0x000e620000000000 */
[C---:B------:R-:W-:Y:S02]  /*21e0*/  FSETP.GTU.AND P2, PT, R6.reuse, R15, PT ;  /* 0x0000000f0600720b */ /* 0x040fe40003f4c000 */
[----:B------:R-:W-:Y:S01]  /*21f0*/  FSETP.GTU.AND P5, PT, R6, R27, PT ;  /* 0x0000001b0600720b */ /* 0x000fe20003fac000 */
[----:B------:R-:W4:Y:S04]  /*2200*/  LDS.U8 R9, [R8] ;  /* 0x0000000008097984 */ /* 0x000f280000000000 */
[----:B------:R-:W5:Y:S04]  /*2210*/  LDS.U8 R29, [R8+0x3] ;  /* 0x00000300081d7984 */ /* 0x000f680000000000 */
[----:B------:R-:W3:Y:S04]  /*2220*/  LDS.U8 R31, [R8+0x4] ;  /* 0x00000400081f7984 */ /* 0x000ee80000000000 */
[----:B------:R-:W3:Y:S01]  /*2230*/  LDS.U8 R11, [R8+0x5] ;  /* 0x00000500080b7984 */ /* 0x000ee20000000000 */
[----:B0-----:R-:W-:-:S03]  /*2240*/  ISETP.NE.AND P3, PT, R30, RZ, P0 ;  /* 0x000000ff1e00720c */ /* 0x001fc60000765270 */
[----:B------:R-:W0:Y:S01]  /*2250*/  LDS.U8 R30, [R8+0x6] ;  /* 0x00000600081e7984 */ /* 0x000e220000000000 */
[----:B------:R-:W-:Y:S02]  /*2260*/  FSETP.GTU.AND P0, PT, R6, R12, PT ;  /* 0x0000000c0600720b */ /* 0x000fe40003f0c000 */
[----:B-1----:R-:W-:Y:S02]  /*2270*/  ISETP.EQ.OR P4, PT, R28, RZ, !P1 ;  /* 0x000000ff1c00720c */ /* 0x002fe40004f82670 */
[----:B------:R-:W1:Y:S01]  /*2280*/  LDS.U8 R28, [R8+0x7] ;  /* 0x00000700081c7984 */ /* 0x000e620000000000 */
[----:B----4-:R-:W-:Y:S02]  /*2290*/  ISETP.EQ.OR P0, PT, R9, RZ, !P0 ;  /* 0x000000ff0900720c */ /* 0x010fe40004702670 */
[----:B------:R-:W-:Y:S02]  /*22a0*/  P2R R32, PR, RZ, 0x8 ;  /* 0x00000008ff207803 */ /* 0x000fe40000000000 */
[----:B------:R-:W-:-:S02]  /*22b0*/  SEL R9, RZ, 0x1, !P0 ;  /* 0x00000001ff097807 */ /* 0x000fc40004000000 */
[----:B------:R-:W-:Y:S02]  /*22c0*/  @!P3 SEL R9, R10, 0x1, P0 ;  /* 0x000000010a09b807 */ /* 0x000fe40000000000 */
[----:B-----5:R-:W-:Y:S02]  /*22d0*/  ISETP.EQ.OR P3, PT, R29, RZ, !P2 ;  /* 0x000000ff1d00720c */ /* 0x020fe40005762670 */
[----:B------:R-:W-:Y:S01]  /*22e0*/  SEL R10, RZ, 0x1, !P4 ;  /* 0x00000001ff0a7807 */ /* 0x000fe20006000000 */
[----:B------:R-:W4:Y:S01]  /*22f0*/  LDS.U8 R29, [R8+0x8] ;  /* 0x00000800081d7984 */ /* 0x000f220000000000 */
[----:B--2---:R-:W-:Y:S02]  /*2300*/  FSETP.GTU.AND P1, PT, R6, R16, PT ;  /* 0x000000100600720b */ /* 0x004fe40003f2c000 */
[----:B------:R-:W-:Y:S01]  /*2310*/  P2R R33, PR, RZ, 0x8 ;  /* 0x00000008ff217803 */ /* 0x000fe20000000000 */
[----:B------:R-:W-:Y:S01]  /*2320*/  IMAD.IADD R9, R9, 0x1, R10 ;  /* 0x0000000109097824 */ /* 0x000fe200078e020a */
[----:B---3--:R-:W-:-:S02]  /*2330*/  ISETP.EQ.OR P2, PT, R31, RZ, !P1 ;  /* 0x000000ff1f00720c */ /* 0x008fc40004f42670 */
[C---:B------:R-:W-:Y:S02]  /*2340*/  FSETP.GTU.AND P1, PT, R6.reuse, R17, PT ;  /* 0x000000110600720b */ /* 0x040fe40003f2c000 */
[----:B------:R-:W-:Y:S01]  /*2350*/  IADD3 R10, PT, PT, R9, 0x1, RZ ;  /* 0x00000001090a7810 */ /* 0x000fe20007ffe0ff */
[----:B------:R-:W-:Y:S01]  /*2360*/  @!P3 IMAD.MOV R10, RZ, RZ, R9 ;  /* 0x000000ffff0ab224 */ /* 0x000fe200078e0209 */
[----:B------:R-:W-:Y:S02]  /*2370*/  ISETP.EQ.OR P3, PT, R11, RZ, !P1 ;  /* 0x000000ff0b00720c */ /* 0x000fe40004f62670 */
[----:B------:R-:W2:Y:S01]  /*2380*/  LDS.U8 R11, [R8+0x9] ;  /* 0x00000900080b7984 */ /* 0x000ea20000000000 */
[----:B------:R-:W-:Y:S02]  /*2390*/  FSETP.GTU.AND P1, PT, R6, R18, PT ;  /* 0x000000120600720b */ /* 0x000fe40003f2c000 */
[----:B------:R-:W-:Y:S02]  /*23a0*/  IADD3 R9, PT, PT, R10, 0x1, RZ ;  /* 0x000000010a097810 */ /* 0x000fe40007ffe0ff */
[----:B------:R-:W-:Y:S01]  /*23b0*/  P2R R31, PR, RZ, 0x4 ;  /* 0x00000004ff1f7803 */ /* 0x000fe20000000000 */
[----:B------:R-:W-:Y:S01]  /*23c0*/  @!P2 IMAD.MOV R9, RZ, RZ, R10 ;  /* 0x000000ffff09a224 */ /* 0x000fe200078e020a */
[----:B------:R-:W-:-:S02]  /*23d0*/  P2R R35, PR, RZ, 0x8 ;  /* 0x00000008ff237803 */ /* 0x000fc40000000000 */
[----:B------:R-:W-:Y:S02]  /*23e0*/  P2R R34, PR, RZ, 0x10 ;  /* 0x00000010ff227803 */ /* 0x000fe40000000000 */
[----:B0-----:R-:W-:Y:S02]  /*23f0*/  ISETP.EQ.OR P2, PT, R30, RZ, !P1 ;  /* 0x000000ff1e00720c */ /* 0x001fe40004f42670 */
[----:B------:R-:W0:Y:S01]  /*2400*/  LDS.U8 R30, [R8+0xa] ;  /* 0x00000a00081e7984 */ /* 0x000e220000000000 */
[----:B------:R-:W-:Y:S02]  /*2410*/  FSETP.GTU.AND P1, PT, R6, R19, PT ;  /* 0x000000130600720b */ /* 0x000fe40003f2c000 */
[----:B------:R-:W-:Y:S01]  /*2420*/  IADD3 R10, PT, PT, R9, 0x1, RZ ;  /* 0x00000001090a7810 */ /* 0x000fe20007ffe0ff */
[----:B------:R-:W-:Y:S01]  /*2430*/  @!P3 IMAD.MOV R10, RZ, RZ, R9 ;  /* 0x000000ffff0ab224 */ /* 0x000fe200078e0209 */
[----:B-1----:R-:W-:Y:S02]  /*2440*/  ISETP.EQ.OR P3, PT, R28, RZ, !P1 ;  /* 0x000000ff1c00720c */ /* 0x002fe40004f62670 */
[----:B------:R-:W1:Y:S01]  /*2450*/  LDS.U8 R28, [R8+0xb] ;  /* 0x00000b00081c7984 */ /* 0x000e620000000000 */
[----:B------:R-:W-:-:S02]  /*2460*/  FSETP.GTU.AND P1, PT, R6, R20, PT ;  /* 0x000000140600720b */ /* 0x000fc40003f2c000 */
[----:B------:R-:W-:Y:S01]  /*2470*/  IADD3 R9, PT, PT, R10, 0x1, RZ ;  /* 0x000000010a097810 */ /* 0x000fe20007ffe0ff */
[----:B------:R-:W-:Y:S01]  /*2480*/  @!P2 IMAD.MOV R9, RZ, RZ, R10 ;  /* 0x000000ffff09a224 */ /* 0x000fe200078e020a */
[----:B------:R-:W-:Y:S02]  /*2490*/  P2R R36, PR, RZ, 0x4 ;  /* 0x00000004ff247803 */ /* 0x000fe40000000000 */
[----:B----4-:R-:W-:Y:S02]  /*24a0*/  ISETP.EQ.OR P2, PT, R29, RZ, !P1 ;  /* 0x000000ff1d00720c */ /* 0x010fe40004f42670 */
[----:B------:R-:W3:Y:S01]  /*24b0*/  LDS.U8 R29, [R8+0xc] ;  /* 0x00000c00081d7984 */ /* 0x000ee20000000000 */
[----:B------:R-:W-:Y:S02]  /*24c0*/  FSETP.GTU.AND P1, PT, R6, R21, PT ;  /* 0x000000150600720b */ /* 0x000fe40003f2c000 */
[----:B------:R-:W-:Y:S01]  /*24d0*/  IADD3 R10, PT, PT, R9, 0x1, RZ ;  /* 0x00000001090a7810 */ /* 0x000fe20007ffe0ff */
[----:B------:R-:W-:Y:S01]  /*24e0*/  @!P3 IMAD.MOV R10, RZ, RZ, R9 ;  /* 0x000000ffff0ab224 */ /* 0x000fe200078e0209 */
[----:B------:R-:W-:-:S02]  /*24f0*/  P2R R37, PR, RZ, 0x8 ;  /* 0x00000008ff257803 */ /* 0x000fc40000000000 */
[----:B------:R-:W-:Y:S02]  /*2500*/  P2R R38, PR, RZ, 0x4 ;  /* 0x00000004ff267803 */ /* 0x000fe40000000000 */
[----:B------:R-:W-:Y:S02]  /*2510*/  IADD3 R9, PT, PT, R10, 0x1, RZ ;  /* 0x000000010a097810 */ /* 0x000fe40007ffe0ff */
[----:B--2---:R-:W-:Y:S01]  /*2520*/  ISETP.EQ.OR P3, PT, R11, RZ, !P1 ;  /* 0x000000ff0b00720c */ /* 0x004fe20004f62670 */
[----:B------:R-:W-:Y:S01]  /*2530*/  @!P2 IMAD.MOV R9, RZ, RZ, R10 ;  /* 0x000000ffff09a224 */ /* 0x000fe200078e020a */
[----:B------:R-:W2:Y:S01]  /*2540*/  LDS.U8 R11, [R8+0xd] ;  /* 0x00000d00080b7984 */ /* 0x000ea20000000000 */
[----:B------:R-:W-:Y:S02]  /*2550*/  FSETP.GTU.AND P1, PT, R6, R22, PT ;  /* 0x000000160600720b */ /* 0x000fe40003f2c000 */
[----:B------:R-:W-:Y:S02]  /*2560*/  P2R R39, PR, RZ, 0x8 ;  /* 0x00000008ff277803 */ /* 0x000fe40000000000 */
[----:B------:R-:W-:-:S02]  /*2570*/  IADD3 R10, PT, PT, R9, 0x1, RZ ;  /* 0x00000001090a7810 */ /* 0x000fc40007ffe0ff */
[----:B------:R-:W-:Y:S02]  /*2580*/  FSETP.GTU.AND P4, PT, R6, R26, PT ;  /* 0x0000001a0600720b */ /* 0x000fe40003f8c000 */
[----:B0-----:R-:W-:Y:S02]  /*2590*/  ISETP.EQ.OR P2, PT, R30, RZ, !P1 ;  /* 0x000000ff1e00720c */ /* 0x001fe40004f42670 */
[----:B------:R-:W-:Y:S01]  /*25a0*/  @!P3 IMAD.MOV R10, RZ, RZ, R9 ;  /* 0x000000ffff0ab224 */ /* 0x000fe200078e0209 */
[----:B------:R-:W0:Y:S01]  /*25b0*/  LDS.U8 R30, [R8+0xe] ;  /* 0x00000e00081e7984 */ /* 0x000e220000000000 */
[----:B------:R-:W-:Y:S02]  /*25c0*/  FSETP.GTU.AND P1, PT, R6, R23, PT ;  /* 0x000000170600720b */ /* 0x000fe40003f2c000 */
[----:B------:R-:W-:Y:S02]  /*25d0*/  P2R R40, PR, RZ, 0x4 ;  /* 0x00000004ff287803 */ /* 0x000fe40000000000 */
[----:B-1----:R-:W-:-:S02]  /*25e0*/  ISETP.EQ.OR P1, PT, R28, RZ, !P1 ;  /* 0x000000ff1c00720c */ /* 0x002fc40004f22670 */
[----:B------:R-:W1:Y:S01]  /*25f0*/  LDS.U8 R28, [R8+0xf] ;  /* 0x00000f00081c7984 */ /* 0x000e620000000000 */
[----:B------:R-:W-:Y:S02]  /*2600*/  IADD3 R9, PT, PT, R10, 0x1, RZ ;  /* 0x000000010a097810 */ /* 0x000fe40007ffe0ff */
[C---:B------:R-:W-:Y:S01]  /*2610*/  FSETP.GTU.AND P3, PT, R6.reuse, R25, PT ;  /* 0x000000190600720b */ /* 0x040fe20003f6c000 */
[----:B------:R-:W-:Y:S01]  /*2620*/  @!P2 IMAD.MOV R9, RZ, RZ, R10 ;  /* 0x000000ffff09a224 */ /* 0x000fe200078e020a */
[----:B------:R-:W-:-:S04]  /*2630*/  FSETP.GTU.AND P2, PT, R6, R24, PT ;  /* 0x000000180600720b */ /* 0x000fc80003f4c000 */
[----:B---3--:R-:W-:Y:S02]  /*2640*/  ISETP.EQ.OR P2, PT, R29, RZ, !P2 ;  /* 0x000000ff1d00720c */ /* 0x008fe40005742670 */
[----:B------:R-:W-:Y:S01]  /*2650*/  IADD3 R10, PT, PT, R9, 0x1, RZ ;  /* 0x00000001090a7810 */ /* 0x000fe20007ffe0ff */
[----:B------:R-:W-:-:S05]  /*2660*/  @!P1 IMAD.MOV R10, RZ, RZ, R9 ;  /* 0x000000ffff0a9224 */ /* 0x000fca00078e0209 */
[----:B------:R-:W-:Y:S02]  /*2670*/  IADD3 R9, PT, PT, R10, 0x1, RZ ;  /* 0x000000010a097810 */ /* 0x000fe40007ffe0ff */
[----:B--2---:R-:W-:-:S03]  /*2680*/  ISETP.EQ.OR P3, PT, R11, RZ, !P3 ;  /* 0x000000ff0b00720c */ /* 0x004fc60005f62670 */
[----:B------:R-:W-:-:S05]  /*2690*/  @!P2 IMAD.MOV R9, RZ, RZ, R10 ;  /* 0x000000ffff09a224 */ /* 0x000fca00078e020a */
[----:B------:R-:W-:Y:S02]  /*26a0*/  IADD3 R10, PT, PT, R9, 0x1, RZ ;  /* 0x00000001090a7810 */ /* 0x000fe40007ffe0ff */
[----:B0-----:R-:W-:-:S03]  /*26b0*/  ISETP.EQ.OR P4, PT, R30, RZ, !P4 ;  /* 0x000000ff1e00720c */ /* 0x001fc60006782670 */
[----:B------:R-:W-:-:S05]  /*26c0*/  @!P3 IMAD.MOV R10, RZ, RZ, R9 ;  /* 0x000000ffff0ab224 */ /* 0x000fca00078e0209 */
[----:B------:R-:W-:Y:S02]  /*26d0*/  IADD3 R6, PT, PT, R10, 0x1, RZ ;  /* 0x000000010a067810 */ /* 0x000fe40007ffe0ff */
[----:B-1----:R-:W-:-:S03]  /*26e0*/  ISETP.EQ.OR P5, PT, R28, RZ, !P5 ;  /* 0x000000ff1c00720c */ /* 0x002fc60006fa2670 */
[----:B------:R-:W-:-:S05]  /*26f0*/  @!P4 IMAD.MOV R6, RZ, RZ, R10 ;  /* 0x000000ffff06c224 */ /* 0x000fca00078e020a */
[----:B------:R-:W-:-:S05]  /*2700*/  IADD3 R8, PT, PT, R6, 0x1, RZ ;  /* 0x0000000106087810 */ /* 0x000fca0007ffe0ff */
[----:B------:R-:W-:-:S05]  /*2710*/  @!P5 IMAD.MOV R8, RZ, RZ, R6 ;  /* 0x000000ffff08d224 */ /* 0x000fca00078e0206 */
[----:B------:R-:W-:-:S13]  /*2720*/  ISETP.GT.U32.AND P6, PT, R8, 0xf, PT ;  /* 0x0000000f0800780c */ /* 0x000fda0003fc4070 */
[----:B------:R-:W-:Y:S05]  /*2730*/  @P6 BRA `(.L_x_26) ;  /* 0x0000001800746947 */ /* 0x000fea0003800000 */
[----:B------:R-:W-:Y:S01]  /*2740*/  P2R R10, PR, RZ, 0x1 ;  /* 0x00000001ff0a7803 */ /* 0x000fe20000000000 */
[----:B------:R-:W-:Y:S01]  /*2750*/  UISETP.GE.U32.AND UP0, UPT, UR8, 0x4, UPT ;  /* 0x000000040800788c */ /* 0x000fe2000bf06070 */
[----:B------:R-:W-:Y:S01]  /*2760*/  ISETP.NE.AND P0, PT, R37, RZ, PT ;  /* 0x000000ff2500720c */ /* 0x000fe20003f05270 */
[----:B------:R-:W-:Y:S01]  /*2770*/  UMOV UR4, URZ ;  /* 0x000000ff00047c82 */ /* 0x000fe20008000000 */
[----:B------:R-:W-:Y:S02]  /*2780*/  FSEL R45, RZ, 3.40200000055538034030e+38, !P5 ;  /* 0x7f7ff023ff2d7808 */ /* 0x000fe40006800000 */
[----:B------:R-:W-:Y:S02]  /*2790*/  P2R R9, PR, RZ, 0x1 ;  /* 0x00000001ff097803 */ /* 0x000fe40000000000 */
[----:B------:R-:W-:Y:S02]  /*27a0*/  ISETP.NE.AND P0, PT, R38, RZ, PT ;  /* 0x000000ff2600720c */ /* 0x000fe40003f05270 */
[----:B------:R-:W-:-:S02]  /*27b0*/  FSEL R44, RZ, 3.40200000055538034030e+38, !P4 ;  /* 0x7f7ff023ff2c7808 */ /* 0x000fc40006000000 */
[----:B------:R-:W-:Y:S02]  /*27c0*/  P2R R8, PR, RZ, 0x1 ;  /* 0x00000001ff087803 */ /* 0x000fe40000000000 */
[----:B------:R-:W-:Y:S02]  /*27d0*/  ISETP.NE.AND P0, PT, R39, RZ, PT ;  /* 0x000000ff2700720c */ /* 0x000fe40003f05270 */
[----:B------:R-:W-:Y:S02]  /*27e0*/  FSEL R43, RZ, 3.40200000055538034030e+38, !P3 ;  /* 0x7f7ff023ff2b7808 */ /* 0x000fe40005800000 */
[----:B------:R-:W-:Y:S02]  /*27f0*/  P2R R6, PR, RZ, 0x1 ;  /* 0x00000001ff067803 */ /* 0x000fe40000000000 */
[----:B------:R-:W-:Y:S02]  /*2800*/  ISETP.NE.AND P0, PT, R40, RZ, PT ;  /* 0x000000ff2800720c */ /* 0x000fe40003f05270 */
[----:B------:R-:W-:-:S02]  /*2810*/  FSEL R55, RZ, 3.40200000055538034030e+38, !P2 ;  /* 0x7f7ff023ff377808 */ /* 0x000fc40005000000 */
[----:B------:R-:W-:Y:S02]  /*2820*/  FSEL R41, RZ, 3.40200000055538034030e+38, !P0 ;  /* 0x7f7ff023ff297808 */ /* 0x000fe40004000000 */
[----:B------:R-:W-:Y:S01]  /*2830*/  ISETP.NE.AND P0, PT, R6, RZ, PT ;  /* 0x000000ff0600720c */ /* 0x000fe20003f05270 */
[----:B------:R-:W-:Y:S01]  /*2840*/  IMAD R6, R3, UR8, RZ ;  /* 0x0000000803067c24 */ /* 0x000fe2000f8e02ff */
[----:B------:R-:W-:Y:S02]  /*2850*/  FSEL R42, RZ, 3.40200000055538034030e+38, !P1 ;  /* 0x7f7ff023ff2a7808 */ /* 0x000fe40004800000 */
[----:B------:R-:W-:Y:S02]  /*2860*/  FSEL R54, RZ, 3.40200000055538034030e+38, !P0 ;  /* 0x7f7ff023ff367808 */ /* 0x000fe40004000000 */
[----:B------:R-:W-:Y:S02]  /*2870*/  ISETP.NE.AND P0, PT, R8, RZ, PT ;  /* 0x000000ff0800720c */ /* 0x000fe40003f05270 */
[----:B------:R-:W-:-:S02]  /*2880*/  ISETP.NE.AND P6, PT, R32, RZ, PT ;  /* 0x000000ff2000720c */ /* 0x000fc40003fc5270 */
[----:B------:R-:W-:Y:S02]  /*2890*/  FSEL R50, RZ, 3.40200000055538034030e+38, !P0 ;  /* 0x7f7ff023ff327808 */ /* 0x000fe40004000000 */
[----:B------:R-:W-:Y:S02]  /*28a0*/  ISETP.NE.AND P0, PT, R9, RZ, PT ;  /* 0x000000ff0900720c */ /* 0x000fe40003f05270 */
[----:B------:R-:W-:Y:S02]  /*28b0*/  ISETP.NE.AND P5, PT, R34, RZ, PT ;  /* 0x000000ff2200720c */ /* 0x000fe40003fa5270 */
[----:B------:R-:W-:Y:S02]  /*28c0*/  FSEL R53, RZ, 3.40200000055538034030e+38, !P0 ;  /* 0x7f7ff023ff357808 */ /* 0x000fe40004000000 */
[----:B------:R-:W-:Y:S02]  /*28d0*/  ISETP.NE.AND P4, PT, R33, RZ, PT ;  /* 0x000000ff2100720c */ /* 0x000fe40003f85270 */
[----:B------:R-:W-:-:S02]  /*28e0*/  ISETP.NE.AND P3, PT, R31, RZ, PT ;  /* 0x000000ff1f00720c */ /* 0x000fc40003f65270 */
[----:B------:R-:W-:Y:S02]  /*28f0*/  ISETP.NE.AND P2, PT, R35, RZ, PT ;  /* 0x000000ff2300720c */ /* 0x000fe40003f45270 */
[----:B------:R-:W-:Y:S02]  /*2900*/  ISETP.NE.AND P1, PT, R36, RZ, PT ;  /* 0x000000ff2400720c */ /* 0x000fe40003f25270 */
[----:B------:R-:W-:Y:S02]  /*2910*/  ISETP.NE.AND P0, PT, R10, RZ, PT ;  /* 0x000000ff0a00720c */ /* 0x000fe40003f05270 */
[----:B------:R-:W-:Y:S02]  /*2920*/  FSEL R49, RZ, 3.40200000055538034030e+38, !P1 ;  /* 0x7f7ff023ff317808 */ /* 0x000fe40004800000 */
[----:B------:R-:W-:Y:S02]  /*2930*/  FSEL R46, RZ, 3.40200000055538034030e+38, !P2 ;  /* 0x7f7ff023ff2e7808 */ /* 0x000fe40005000000 */
[----:B------:R-:W-:-:S02]  /*2940*/  FSEL R48, RZ, 3.40200000055538034030e+38, !P3 ;  /* 0x7f7ff023ff307808 */ /* 0x000fc40005800000 */
[----:B------:R-:W-:Y:S02]  /*2950*/  FSEL R52, RZ, 3.40200000055538034030e+38, !P4 ;  /* 0x7f7ff023ff347808 */ /* 0x000fe40006000000 */
[----:B------:R-:W-:Y:S02]  /*2960*/  FSEL R47, RZ, 3.40200000055538034030e+38, !P5 ;  /* 0x7f7ff023ff2f7808 */ /* 0x000fe40006800000 */
[----:B------:R-:W-:Y:S02]  /*2970*/  FSEL R40, RZ, 3.40200000055538034030e+38, P6 ;  /* 0x7f7ff023ff287808 */ /* 0x000fe40003000000 */
[----:B------:R-:W-:Y:S01]  /*2980*/  FSEL R51, RZ, 3.40200000055538034030e+38, !P0 ;  /* 0x7f7ff023ff337808 */ /* 0x000fe20004000000 */
[----:B------:R-:W-:Y:S06]  /*2990*/  BRA.U !UP0, `(.L_x_27) ;  /* 0x00000009088c7547 */ /* 0x000fec000b800000 */
[----:B------:R-:W0:Y:S01]  /*29a0*/  LDC.64 R8, c[0x0][0x390] ;  /* 0x0000e400ff087b82 */ /* 0x000e220000000a00 */
[----:B------:R-:W-:Y:S01]  /*29b0*/  LEA R32, R4, R5, 0x18 ;  /* 0x0000000504207211 */ /* 0x000fe200078ec0ff */
[----:B------:R-:W-:-:S03]  /*29c0*/  ULOP3.LUT UR4, UR8, 0x7ffffffc, URZ, 0xc0, !UPT ;  /* 0x7ffffffc08047892 */ /* 0x000fc6000f8ec0ff */
[----:B------:R-:W-:Y:S01]  /*29d0*/  IADD3 R32, PT, PT, R32, 0x80, RZ ;  /* 0x0000008020207810 */ /* 0x000fe20007ffe0ff */
[----:B------:R-:W-:Y:S01]  /*29e0*/  UIADD3 UR4, UPT, UPT, -UR4, URZ, URZ ;  /* 0x000000ff04047290 */ /* 0x000fe2000fffe1ff */
[----:B0-----:R-:W-:-:S03]  /*29f0*/  IMAD.WIDE.U32 R8, R6, 0x4, R8 ;  /* 0x0000000406087825 */ /* 0x001fc600078e0008 */
[----:B------:R-:W-:-:S05]  /*2a00*/  IADD3 R36, P0, PT, R8, 0x8, RZ ;  /* 0x0000000808247810 */ /* 0x000fca0007f1e0ff */
[----:B------:R-:W-:-:S08]  /*2a10*/  IMAD.X R37, RZ, RZ, R9, P0 ;  /* 0x000000ffff257224 */ /* 0x000fd000000e0609 */
.L_x_28:
[----:B------:R-:W2:Y:S04]  /*2a20*/  LDG.E R33, desc[UR10][R36.64+-0x8] ;  /* 0xfffff80a24217981 */ /* 0x000ea8000c1e1900 */
[----:B------:R-:W3:Y:S04]  /*2a30*/  LDG.E R35, desc[UR10][R36.64+-0x4] ;  /* 0xfffffc0a24237981 */ /* 0x000ee8000c1e1900 */
[----:B------:R-:W2:Y:S04]  /*2a40*/  LDS.128 R28, [R32+-0x80] ;  /* 0xffff8000201c7984 */ /* 0x000ea80000000c00 */
[----:B------:R-:W0:Y:S04]  /*2a50*/  LDS.128 R8, [R32+-0x70] ;  /* 0xffff900020087984 */ /* 0x000e280000000c00 */
[----:B------:R-:W4:Y:S01]  /*2a60*/  LDG.E R34, desc[UR10][R36.64] ;  /* 0x0000000a24227981 */ /* 0x000f22000c1e1900 */
[C---:B--2---:R-:W-:Y:S01]  /*2a70*/  FADD R29, R33.reuse, -R29 ;  /* 0x8000001d211d7221 */ /* 0x044fe20000000000 */
[C---:B------:R-:W-:Y:S01]  /*2a80*/  FADD R28, R33.reuse, -R28 ;  /* 0x8000001c211c7221 */ /* 0x040fe20000000000 */
[C---:B------:R-:W-:Y:S01]  /*2a90*/  FADD R30, R33.reuse, -R30 ;  /* 0x8000001e211e7221 */ /* 0x040fe20000000000 */
[----:B------:R-:W-:Y:S01]  /*2aa0*/  FADD R31, R33, -R31 ;  /* 0x8000001f211f7221 */ /* 0x000fe20000000000 */
[----:B------:R-:W-:Y:S01]  /*2ab0*/  FFMA R40, R29, R29, R40 ;  /* 0x0000001d1d287223 */ /* 0x000fe20000000028 */
[----:B0-----:R-:W-:Y:S01]  /*2ac0*/  FADD R29, R33, -R8 ;  /* 0x80000008211d7221 */ /* 0x001fe20000000000 */
[----:B------:R-:W-:Y:S01]  /*2ad0*/  FFMA R51, R28, R28, R51 ;  /* 0x0000001c1c337223 */ /* 0x000fe20000000033 */
[----:B------:R-:W-:Y:S01]  /*2ae0*/  FFMA R47, R30, R30, R47 ;  /* 0x0000001e1e2f7223 */ /* 0x000fe2000000002f */
[----:B------:R-:W-:Y:S01]  /*2af0*/  FFMA R52, R31, R31, R52 ;  /* 0x0000001f1f347223 */ /* 0x000fe20000000034 */
[----:B------:R-:W-:Y:S01]  /*2b00*/  FFMA R48, R29, R29, R48 ;  /* 0x0000001d1d307223 */ /* 0x000fe20000000030 */
[C---:B------:R-:W-:Y:S01]  /*2b10*/  FADD R9, R33.reuse, -R9 ;  /* 0x8000000921097221 */ /* 0x040fe20000000000 */
[----:B------:R-:W0:Y:S01]  /*2b20*/  LDS.128 R28, [R32+-0x60] ;  /* 0xffffa000201c7984 */ /* 0x000e220000000c00 */
[C---:B------:R-:W-:Y:S01]  /*2b30*/  FADD R10, R33.reuse, -R10 ;  /* 0x8000000a210a7221 */ /* 0x040fe20000000000 */
[----:B------:R-:W-:Y:S01]  /*2b40*/  FADD R8, R33, -R11 ;  /* 0x8000000b21087221 */ /* 0x000fe20000000000 */
[----:B------:R-:W-:-:S02]  /*2b50*/  FFMA R46, R9, R9, R46 ;  /* 0x00000009092e7223 */ /* 0x000fc4000000002e */
[----:B------:R-:W-:Y:S01]  /*2b60*/  FFMA R49, R10, R10, R49 ;  /* 0x0000000a0a317223 */ /* 0x000fe20000000031 */
[----:B------:R-:W-:Y:S01]  /*2b70*/  FFMA R53, R8, R8, R53 ;  /* 0x0000000808357223 */ /* 0x000fe20000000035 */
[----:B0-----:R-:W-:-:S04]  /*2b80*/  FADD R9, R33, -R28 ;  /* 0x8000001c21097221 */ /* 0x001fc80000000000 */
[----:B------:R-:W-:Y:S02]  /*2b90*/  FFMA R50, R9, R9, R50 ;  /* 0x0000000909327223 */ /* 0x000fe40000000032 */
[----:B------:R-:W0:Y:S01]  /*2ba0*/  LDS.128 R8, [R32+-0x50] ;  /* 0xffffb00020087984 */ /* 0x000e220000000c00 */
[C---:B------:R-:W-:Y:S01]  /*2bb0*/  FADD R29, R33.reuse, -R29 ;  /* 0x8000001d211d7221 */ /* 0x040fe20000000000 */
[C---:B------:R-:W-:Y:S01]  /*2bc0*/  FADD R30, R33.reuse, -R30 ;  /* 0x8000001e211e7221 */ /* 0x040fe20000000000 */
[----:B------:R-:W-:Y:S02]  /*2bd0*/  FADD R31, R33, -R31 ;  /* 0x8000001f211f7221 */ /* 0x000fe40000000000 */
[----:B------:R-:W-:Y:S01]  /*2be0*/  FFMA R54, R29, R29, R54 ;  /* 0x0000001d1d367223 */ /* 0x000fe20000000036 */
[----:B------:R-:W-:Y:S01]  /*2bf0*/  FFMA R41, R30, R30, R41 ;  /* 0x0000001e1e297223 */ /* 0x000fe20000000029 */
[----:B------:R-:W-:Y:S01]  /*2c00*/  FFMA R42, R31, R31, R42 ;  /* 0x0000001f1f2a7223 */ /* 0x000fe2000000002a */
[C---:B0-----:R-:W-:Y:S01]  /*2c10*/  FADD R28, R33.reuse, -R8 ;  /* 0x80000008211c7221 */ /* 0x041fe20000000000 */
[C---:B------:R-:W-:Y:S01]  /*2c20*/  FADD R8, R33.reuse, -R9 ;  /* 0x8000000921087221 */ /* 0x040fe20000000000 */
[C---:B------:R-:W-:Y:S01]  /*2c30*/  FADD R9, R33.reuse, -R10 ;  /* 0x8000000a21097221 */ /* 0x040fe20000000000 */
[----:B------:R-:W-:Y:S01]  /*2c40*/  FADD R10, R33, -R11 ;  /* 0x8000000b210a7221 */ /* 0x000fe20000000000 */
[----:B------:R-:W-:Y:S01]  /*2c50*/  FFMA R55, R28, R28, R55 ;  /* 0x0000001c1c377223 */ /* 0x000fe20000000037 */
[----:B------:R-:W-:Y:S01]  /*2c60*/  FFMA R43, R8, R8, R43 ;  /* 0x00000008082b7223 */ /* 0x000fe2000000002b */
[----:B------:R-:W3:Y:S01]  /*2c70*/  LDS.128 R28, [R32+-0x40] ;  /* 0xffffc000201c7984 */ /* 0x000ee20000000c00 */
[----:B------:R-:W-:Y:S01]  /*2c80*/  FFMA R44, R9, R9, R44 ;  /* 0x00000009092c7223 */ /* 0x000fe2000000002c */
[----:B------:R-:W-:-:S02]  /*2c90*/  FFMA R45, R10, R10, R45 ;  /* 0x0000000a0a2d7223 */ /* 0x000fc4000000002d */
[----:B------:R-:W0:Y:S04]  /*2ca0*/  LDS.128 R8, [R32+-0x30] ;  /* 0xffffd00020087984 */ /* 0x000e280000000c00 */
[----:B------:R-:W2:Y:S01]  /*2cb0*/  LDG.E R33, desc[UR10][R36.64+0x4] ;  /* 0x0000040a24217981 */ /* 0x000ea2000c1e1900 */
[C---:B---3--:R-:W-:Y:S01]  /*2cc0*/  FADD R29, R35.reuse, -R29 ;  /* 0x8000001d231d7221 */ /* 0x048fe20000000000 */
        /* <DEDUP_REMOVED lines=8> */
[----:B------:R-:W-:-:S02]  /*2d50*/  FFMA R48, R29, R29, R48 ;  /* 0x0000001d1d307223 */ /* 0x000fc40000000030 */
[----:B------:R-:W0:Y:S01]  /*2d60*/  LDS.128 R28, [R32+-0x20] ;  /* 0xffffe000201c7984 */ /* 0x000e220000000c00 */
[C---:B------:R-:W-:Y:S01]  /*2d70*/  FADD R9, R35.reuse, -R9 ;  /* 0x8000000923097221 */ /* 0x040fe20000000000 */
[C---:B------:R-:W-:Y:S01]  /*2d80*/  FADD R10, R35.reuse, -R10 ;  /* 0x8000000a230a7221 */ /* 0x040fe20000000000 */
[----:B------:R-:W-:Y:S02]  /*2d90*/  FADD R8, R35, -R11 ;  /* 0x8000000b23087221 */ /* 0x000fe40000000000 */
[----:B------:R-:W-:Y:S01]  /*2da0*/  FFMA R46, R9, R9, R46 ;  /* 0x00000009092e7223 */ /* 0x000fe2000000002e */
        /* <DEDUP_REMOVED lines=15> */
[----:B------:R-:W-:-:S02]  /*2ea0*/  FFMA R55, R28, R28, R55 ;  /* 0x0000001c1c377223 */ /* 0x000fc40000000037 */
[----:B------:R-:W4:Y:S01]  /*2eb0*/  LDS.128 R28, [R32] ;  /* 0x00000000201c7984 */ /* 0x000f220000000c00 */
[----:B------:R-:W-:Y:S01]  /*2ec0*/  FFMA R43, R8, R8, R43 ;  /* 0x00000008082b7223 */ /* 0x000fe2000000002b */
[----:B------:R-:W-:Y:S01]  /*2ed0*/  FFMA R44, R9, R9, R44 ;  /* 0x00000009092c7223 */ /* 0x000fe2000000002c */
[----:B------:R-:W-:Y:S02]  /*2ee0*/  FFMA R45, R10, R10, R45 ;  /* 0x0000000a0a2d7223 */ /* 0x000fe4000000002d */
[----:B------:R-:W0:Y:S01]  /*2ef0*/  LDS.128 R8, [R32+0x10] ;  /* 0x0000100020087984 */ /* 0x000e220000000c00 */
[C---:B----4-:R-:W-:Y:S01]  /*2f00*/  FADD R29, R34.reuse, -R29 ;  /* 0x8000001d221d7221 */ /* 0x050fe20000000000 */
[C---:B------:R-:W-:Y:S01]  /*2f10*/  FADD R28, R34.reuse, -R28 ;  /* 0x8000001c221c7221 */ /* 0x040fe20000000000 */
[C---:B------:R-:W-:Y:S01]  /*2f20*/  FADD R30, R34.reuse, -R30 ;  /* 0x8000001e221e7221 */ /* 0x040fe20000000000 */
[C---:B------:R-:W-:Y:S01]  /*2f30*/  FADD R31, R34.reuse, -R31 ;  /* 0x8000001f221f7221 */ /* 0x040fe20000000000 */
[----:B------:R-:W-:Y:S01]  /*2f40*/  FFMA R40, R29, R29, R40 ;  /* 0x0000001d1d287223 */ /* 0x000fe20000000028 */
[----:B0-----:R-:W-:Y:S01]  /*2f50*/  FADD R29, R34, -R8 ;  /* 0x80000008221d7221 */ /* 0x001fe20000000000 */
[----:B------:R-:W-:Y:S01]  /*2f60*/  FFMA R51, R28, R28, R51 ;  /* 0x0000001c1c337223 */ /* 0x000fe20000000033 */
[----:B------:R-:W-:Y:S01]  /*2f70*/  FFMA R47, R30, R30, R47 ;  /* 0x0000001e1e2f7223 */ /* 0x000fe2000000002f */
[----:B------:R-:W-:Y:S01]  /*2f80*/  FFMA R52, R31, R31, R52 ;  /* 0x0000001f1f347223 */ /* 0x000fe20000000034 */
[----:B------:R-:W-:-:S02]  /*2f90*/  FFMA R48, R29, R29, R48 ;  /* 0x0000001d1d307223 */ /* 0x000fc40000000030 */
[----:B------:R-:W0:Y:S01]  /*2fa0*/  LDS.128 R28, [R32+0x20] ;  /* 0x00002000201c7984 */ /* 0x000e220000000c00 */
        /* <DEDUP_REMOVED lines=8> */
[----:B------:R-:W0:Y:S01]  /*3030*/  LDS.128 R8, [R32+0x30] ;  /* 0x0000300020087984 */ /* 0x000e220000000c00 */
[C---:B------:R-:W-:Y:S01]  /*3040*/  FADD R29, R34.reuse, -R29 ;  /* 0x8000001d221d7221 */ /* 0x040fe20000000000 */
[C---:B------:R-:W-:Y:S01]  /*3050*/  FADD R30, R34.reuse, -R30 ;  /* 0x8000001e221e7221 */ /* 0x040fe20000000000 */
[----:B------:R-:W-:Y:S02]  /*3060*/  FADD R31, R34, -R31 ;  /* 0x8000001f221f7221 */ /* 0x000fe40000000000 */
[----:B------:R-:W-:Y:S01]  /*3070*/  FFMA R54, R29, R29, R54 ;  /* 0x0000001d1d367223 */ /* 0x000fe20000000036 */
[----:B------:R-:W-:Y:S01]  /*3080*/  FFMA R41, R30, R30, R41 ;  /* 0x0000001e1e297223 */ /* 0x000fe20000000029 */
[----:B------:R-:W-:Y:S02]  /*3090*/  FFMA R42, R31, R31, R42 ;  /* 0x0000001f1f2a7223 */ /* 0x000fe4000000002a */
[----:B------:R-:W2:Y:S01]  /*30a0*/  LDS.128 R28, [R32+0x40] ;  /* 0x00004000201c7984 */ /* 0x000ea20000000c00 */
[C---:B0-----:R-:W-:Y:S01]  /*30b0*/  FADD R38, R34.reuse, -R8 ;  /* 0x8000000822267221 */ /* 0x041fe20000000000 */
[C---:B------:R-:W-:Y:S01]  /*30c0*/  FADD R8, R34.reuse, -R9 ;  /* 0x8000000922087221 */ /* 0x040fe20000000000 */
[C---:B------:R-:W-:Y:S01]  /*30d0*/  FADD R9, R34.reuse, -R10 ;  /* 0x8000000a22097221 */ /* 0x040fe20000000000 */
[----:B------:R-:W-:-:S02]  /*30e0*/  FADD R34, R34, -R11 ;  /* 0x8000000b22227221 */ /* 0x000fc40000000000 */
[----:B------:R-:W-:Y:S01]  /*30f0*/  FFMA R43, R8, R8, R43 ;  /* 0x00000008082b7223 */ /* 0x000fe2000000002b */
[----:B------:R-:W-:Y:S02]  /*3100*/  FFMA R44, R9, R9, R44 ;  /* 0x00000009092c7223 */ /* 0x000fe4000000002c */
[----:B------:R-:W0:Y:S01]  /*3110*/  LDS.128 R8, [R32+0x50] ;  /* 0x0000500020087984 */ /* 0x000e220000000c00 */
[C---:B--2---:R-:W-:Y:S01]  /*3120*/  FADD R28, R33.reuse, -R28 ;  /* 0x8000001c211c7221 */ /* 0x044fe20000000000 */
[C---:B------:R-:W-:Y:S01]  /*3130*/  FADD R29, R33.reuse, -R29 ;  /* 0x8000001d211d7221 */ /* 0x040fe20000000000 */
[C---:B------:R-:W-:Y:S01]  /*3140*/  FADD R30, R33.reuse, -R30 ;  /* 0x8000001e211e7221 */ /* 0x040fe20000000000 */
[----:B------:R-:W-:Y:S01]  /*3150*/  FADD R31, R33, -R31 ;  /* 0x8000001f211f7221 */ /* 0x000fe20000000000 */
[----:B------:R-:W-:Y:S01]  /*3160*/  FFMA R51, R28, R28, R51 ;  /* 0x0000001c1c337223 */ /* 0x000fe20000000033 */
[----:B------:R-:W-:Y:S01]  /*3170*/  FFMA R40, R29, R29, R40 ;  /* 0x0000001d1d287223 */ /* 0x000fe20000000028 */
[----:B------:R-:W-:Y:S01]  /*3180*/  FFMA R47, R30, R30, R47 ;  /* 0x0000001e1e2f7223 */ /* 0x000fe2000000002f */
[----:B------:R-:W-:-:S02]  /*3190*/  FFMA R52, R31, R31, R52 ;  /* 0x0000001f1f347223 */ /* 0x000fc40000000034 */
[----:B------:R-:W1:Y:S01]  /*31a0*/  LDS.128 R28, [R32+0x60] ;  /* 0x00006000201c7984 */ /* 0x000e620000000c00 */
[C---:B0-----:R-:W-:Y:S01]  /*31b0*/  FADD R35, R33.reuse, -R8 ;  /* 0x8000000821237221 */ /* 0x041fe20000000000 */
[C---:B------:R-:W-:Y:S01]  /*31c0*/  FADD R9, R33.reuse, -R9 ;  /* 0x8000000921097221 */ /* 0x040fe20000000000 */
[C---:B------:R-:W-:Y:S01]  /*31d0*/  FADD R10, R33.reuse, -R10 ;  /* 0x8000000a210a7221 */ /* 0x040fe20000000000 */
[----:B------:R-:W-:Y:S02]  /*31e0*/  FADD R8, R33, -R11 ;  /* 0x8000000b21087221 */ /* 0x000fe40000000000 */
[----:B------:R-:W-:Y:S01]  /*31f0*/  FFMA R46, R9, R9, R46 ;  /* 0x00000009092e7223 */ /* 0x000fe2000000002e */
[----:B------:R-:W-:Y:S01]  /*3200*/  FFMA R49, R10, R10, R49 ;  /* 0x0000000a0a317223 */ /* 0x000fe20000000031 */
[----:B------:R-:W-:Y:S02]  /*3210*/  FFMA R53, R8, R8, R53 ;  /* 0x0000000808357223 */ /* 0x000fe40000000035 */
[----:B------:R0:W2:Y:S01]  /*3220*/  LDS.128 R8, [R32+0x70] ;  /* 0x0000700020087984 */ /* 0x0000a20000000c00 */
[----:B------:R-:W-:Y:S01]  /*3230*/  UIADD3 UR4, UPT, UPT, UR4, 0x4, URZ ;  /* 0x0000000404047890 */ /* 0x000fe2000fffe0ff */
[----:B------:R-:W-:-:S03]  /*3240*/  FFMA R48, R35, R35, R48 ;  /* 0x0000002323307223 */ /* 0x000fc60000000030 */
[----:B------:R-:W-:Y:S01]  /*3250*/  UISETP.NE.AND UP0, UPT, UR4, URZ, UPT ;  /* 0x000000ff0400728c */ /* 0x000fe2000bf05270 */
[----:B------:R-:W-:Y:S01]  /*3260*/  FFMA R55, R38, R38, R55 ;  /* 0x0000002626377223 */ /* 0x000fe20000000037 */
[----:B------:R-:W-:Y:S01]  /*3270*/  FFMA R45, R34, R34, R45 ;  /* 0x00000022222d7223 */ /* 0x000fe2000000002d */
[----:B------:R-:W-:Y:S01]  /*3280*/  IADD3 R36, P0, PT, R36, 0x10, RZ ;  /* 0x0000001024247810 */ /* 0x000fe20007f1e0ff */
[----:B0-----:R-:W-:-:S03]  /*3290*/  VIADD R32, R32, 0x100 ;  /* 0x0000010020207836 */ /* 0x001fc60000000000 */
[----:B------:R-:W-:Y:S01]  /*32a0*/  IADD3.X R37, PT, PT, RZ, R37, RZ, P0, !PT ;  /* 0x00000025ff257210 */ /* 0x000fe200007fe4ff */
[C---:B-1----:R-:W-:Y:S01]  /*32b0*/  FADD R35, R33.reuse, -R28 ;  /* 0x8000001c21237221 */ /* 0x042fe20000000000 */
[C---:B------:R-:W-:Y:S01]  /*32c0*/  FADD R29, R33.reuse, -R29 ;  /* 0x8000001d211d7221 */ /* 0x040fe20000000000 */
[C---:B------:R-:W-:Y:S01]  /*32d0*/  FADD R30, R33.reuse, -R30 ;  /* 0x8000001e211e7221 */ /* 0x040fe20000000000 */
[----:B------:R-:W-:Y:S01]  /*32e0*/  FADD R31, R33, -R31 ;  /* 0x8000001f211f7221 */ /* 0x000fe20000000000 */
[----:B------:R-:W-:Y:S01]  /*32f0*/  FFMA R50, R35, R35, R50 ;  /* 0x0000002323327223 */ /* 0x000fe20000000032 */
[----:B------:R-:W-:Y:S01]  /*3300*/  FFMA R54, R29, R29, R54 ;  /* 0x0000001d1d367223 */ /* 0x000fe20000000036 */
[----:B------:R-:W-:Y:S01]  /*3310*/  FFMA R41, R30, R30, R41 ;  /* 0x0000001e1e297223 */ /* 0x000fe20000000029 */
[----:B------:R-:W-:Y:S01]  /*3320*/  FFMA R42, R31, R31, R42 ;  /* 0x0000001f1f2a7223 */ /* 0x000fe2000000002a */
[C---:B--2---:R-:W-:Y:S01]  /*3330*/  FADD R28, R33.reuse, -R9 ;  /* 0x80000009211c7221 */ /* 0x044fe20000000000 */
[C---:B------:R-:W-:Y:S01]  /*3340*/  FADD R9, R33.reuse, -R10 ;  /* 0x8000000a21097221 */ /* 0x040fe20000000000 */
[C---:B------:R-:W-:Y:S01]  /*3350*/  FADD R8, R33.reuse, -R8 ;  /* 0x8000000821087221 */ /* 0x040fe20000000000 */
[----:B------:R-:W-:Y:S01]  /*3360*/  FADD R10, R33, -R11 ;  /* 0x8000000b210a7221 */ /* 0x000fe20000000000 */
[----:B------:R-:W-:Y:S01]  /*3370*/  FFMA R43, R28, R28, R43 ;  /* 0x0000001c1c2b7223 */ /* 0x000fe2000000002b */
[----:B------:R-:W-:Y:S01]  /*3380*/  FFMA R44, R9, R9, R44 ;  /* 0x00000009092c7223 */ /* 0x000fe2000000002c */
[----:B------:R-:W-:Y:S01]  /*3390*/  FFMA R55, R8, R8, R55 ;  /* 0x0000000808377223 */ /* 0x000fe20000000037 */
[----:B------:R-:W-:Y:S01]  /*33a0*/  FFMA R45, R10, R10, R45 ;  /* 0x0000000a0a2d7223 */ /* 0x000fe2000000002d */
[----:B------:R-:W-:Y:S06]  /*33b0*/  BRA.U UP0, `(.L_x_28) ;  /* 0xfffffff500987547 */ /* 0x000fec000b83ffff */
[----:B------:R-:W-:-:S12]  /*33c0*/  ULOP3.LUT UR4, UR8, 0x7ffffffc, URZ, 0xc0, !UPT ;  /* 0x7ffffffc08047892 */ /* 0x000fd8000f8ec0ff */
.L_x_27:
[----:B------:R-:W-:-:S04]  /*33d0*/  ULOP3.LUT UR5, UR8, 0x3, URZ, 0xc0, !UPT ;  /* 0x0000000308057892 */ /* 0x000fc8000f8ec0ff */
[----:B------:R-:W-:-:S09]  /*33e0*/  UISETP.NE.AND UP0, UPT, UR5, URZ, UPT ;  /* 0x000000ff0500728c */ /* 0x000fd2000bf05270 */
[----:B------:R-:W-:Y:S05]  /*33f0*/  BRA.U !UP0, `(.L_x_29) ;  /* 0x00000009081c7547 */ /* 0x000fea000b800000 */
[----:B------:R-:W-:Y:S02]  /*3400*/  UISETP.NE.AND UP0, UPT, UR5, 0x1, UPT ;  /* 0x000000010500788c */ /* 0x000fe4000bf05270 */
[----:B------:R-:W-:-:S07]  /*3410*/  ULOP3.LUT UP1, URZ, UR8, 0x1, URZ, 0xc0, !UPT ;  /* 0x0000000108ff7892 */ /* 0x000fce000f82c0ff */
[----:B------:R-:W-:Y:S05]  /*3420*/  BRA.U !UP0, `(.L_x_30) ;  /* 0x00000005085c7547 */ /* 0x000fea000b800000 */
[----:B------:R-:W0:Y:S01]  /*3430*/  LDC.64 R8, c[0x0][0x390] ;  /* 0x0000e400ff087b82 */ /* 0x000e220000000a00 */
[----:B------:R-:W-:Y:S01]  /*3440*/  IADD3 R11, PT, PT, R6, UR4, RZ ;  /* 0x00000004060b7c10 */ /* 0x000fe2000fffe0ff */
[----:B------:R-:W1:Y:S04]  /*3450*/  LDCU.64 UR14, c[0x0][0x390] ;  /* 0x00007200ff0e77ac */ /* 0x000e680008000a00 */
[----:B0-----:R-:W-:-:S05]  /*3460*/  IMAD.WIDE.U32 R8, R11, 0x4, R8 ;  /* 0x000000040b087825 */ /* 0x001fca00078e0008 */
[----:B------:R0:W2:Y:S01]  /*3470*/  LDG.E R37, desc[UR10][R8.64] ;  /* 0x0000000a08257981 */ /* 0x0000a2000c1e1900 */
[----:B------:R-:W-:-:S05]  /*3480*/  IADD3 R10, P0, PT, R6, UR4, RZ ;  /* 0x00000004060a7c10 */ /* 0x000fca000ff1e0ff */
[----:B------:R-:W-:Y:S01]  /*3490*/  IMAD.X R11, RZ, RZ, RZ, P0 ;  /* 0x000000ffff0b7224 */ /* 0x000fe200000e06ff */
[----:B-1----:R-:W-:-:S04]  /*34a0*/  LEA R32, P0, R10, UR14, 0x2 ;  /* 0x0000000e0a207c11 */ /* 0x002fc8000f8010ff */
[----:B------:R-:W-:-:S05]  /*34b0*/  LEA.HI.X R33, R10, UR15, R11, 0x2, P0 ;  /* 0x0000000f0a217c11 */ /* 0x000fca00080f140b */
[----:B------:R1:W3:Y:S01]  /*34c0*/  LDG.E R36, desc[UR10][R32.64+0x4] ;  /* 0x0000040a20247981 */ /* 0x0002e2000c1e1900 */
[----:B------:R-:W-:Y:S02]  /*34d0*/  R2UR UR5, R5 ;  /* 0x00000000050572ca */ /* 0x000fe400000e0000 */
[----:B------:R-:W-:-:S13]  /*34e0*/  R2UR UR7, R4 ;  /* 0x00000000040772ca */ /* 0x000fda00000e0000 */
[----:B------:R-:W-:-:S04]  /*34f0*/  ULEA UR5, UR7, UR5, 0x18 ;  /* 0x0000000507057291 */ /* 0x000fc8000f8ec0ff */
[----:B------:R-:W-:Y:S02]  /*3500*/  ULEA UR5, UR4, UR5, 0x6 ;  /* 0x0000000504057291 */ /* 0x000fe4000f8e30ff */
[----:B------:R-:W-:-:S07]  /*3510*/  UIADD3 UR4, UPT, UPT, UR4, 0x2, URZ ;  /* 0x0000000204047890 */ /* 0x000fce000fffe0ff */
[----:B------:R-:W2:Y:S04]  /*3520*/  LDS.128 R28, [UR5] ;  /* 0x00000005ff1c7984 */ /* 0x000ea80008000c00 */
[----:B0-----:R-:W1:Y:S01]  /*3530*/  LDS.128 R8, [UR5+0x10] ;  /* 0x00001005ff087984 */ /* 0x001e620008000c00 */
[C---:B--2---:R-:W-:Y:S01]  /*3540*/  FADD R28, R37.reuse, -R28 ;  /* 0x8000001c251c7221 */ /* 0x044fe20000000000 */
[C---:B------:R-:W-:Y:S01]  /*3550*/  FADD R29, R37.reuse, -R29 ;  /* 0x8000001d251d7221 */ /* 0x040fe20000000000 */
[C---:B------:R-:W-:Y:S01]  /*3560*/  FADD R30, R37.reuse, -R30 ;  /* 0x8000001e251e7221 */ /* 0x040fe20000000000 */
[C---:B------:R-:W-:Y:S01]  /*3570*/  FADD R31, R37.reuse, -R31 ;  /* 0x8000001f251f7221 */ /* 0x040fe20000000000 */
[----:B-1----:R-:W-:Y:S01]  /*3580*/  FADD R33, R37, -R8 ;  /* 0x8000000825217221 */ /* 0x002fe20000000000 */
[----:B------:R-:W-:Y:S01]  /*3590*/  FFMA R51, R28, R28, R51 ;  /* 0x0000001c1c337223 */ /* 0x000fe20000000033 */
[----:B------:R-:W-:Y:S01]  /*35a0*/  FFMA R40, R29, R29, R40 ;  /* 0x0000001d1d287223 */ /* 0x000fe20000000028 */
[----:B------:R-:W-:Y:S01]  /*35b0*/  FFMA R47, R30, R30, R47 ;  /* 0x0000001e1e2f7223 */ /* 0x000fe2000000002f */
[----:B------:R-:W-:Y:S01]  /*35c0*/  FFMA R52, R31, R31, R52 ;  /* 0x0000001f1f347223 */ /* 0x000fe20000000034 */
[C---:B------:R-:W-:Y:S01]  /*35d0*/  FADD R9, R37.reuse, -R9 ;  /* 0x8000000925097221 */ /* 0x040fe20000000000 */
[C---:B------:R-:W-:Y:S01]  /*35e0*/  FADD R10, R37.reuse, -R10 ;  /* 0x8000000a250a7221 */ /* 0x040fe20000000000 */
[----:B------:R-:W-:Y:S01]  /*35f0*/  FADD R8, R37, -R11 ;  /* 0x8000000b25087221 */ /* 0x000fe20000000000 */
[----:B------:R-:W0:Y:S01]  /*3600*/  LDS.128 R28, [UR5+0x20] ;  /* 0x00002005ff1c7984 */ /* 0x000e220008000c00 */
[----:B------:R-:W-:Y:S01]  /*3610*/  FFMA R46, R9, R9, R46 ;  /* 0x00000009092e7223 */ /* 0x000fe2000000002e */
[----:B------:R-:W-:Y:S01]  /*3620*/  FFMA R49, R10, R10, R49 ;  /* 0x0000000a0a317223 */ /* 0x000fe20000000031 */
[----:B------:R-:W-:Y:S01]  /*3630*/  FFMA R53, R8, R8, R53 ;  /* 0x0000000808357223 */ /* 0x000fe20000000035 */
[----:B------:R-:W-:Y:S01]  /*3640*/  FFMA R48, R33, R33, R48 ;  /* 0x0000002121307223 */ /* 0x000fe20000000030 */
[----:B------:R-:W1:Y:S01]  /*3650*/  LDS.128 R8, [UR5+0x30] ;  /* 0x00003005ff087984 */ /* 0x000e620008000c00 */
[C---:B0-----:R-:W-:Y:S01]  /*3660*/  FADD R33, R37.reuse, -R28 ;  /* 0x8000001c25217221 */ /* 0x041fe20000000000 */
[C---:B------:R-:W-:Y:S01]  /*3670*/  FADD R29, R37.reuse, -R29 ;  /* 0x8000001d251d7221 */ /* 0x040fe20000000000 */
[C---:B------:R-:W-:Y:S01]  /*3680*/  FADD R30, R37.reuse, -R30 ;  /* 0x8000001e251e7221 */ /* 0x040fe20000000000 */
[----:B------:R-:W-:Y:S01]  /*3690*/  FADD R31, R37, -R31 ;  /* 0x8000001f251f7221 */ /* 0x000fe20000000000 */
[----:B------:R-:W-:Y:S01]  /*36a0*/  FFMA R50, R33, R33, R50 ;  /* 0x0000002121327223 */ /* 0x000fe20000000032 */
[----:B-1----:R-:W-:Y:S01]  /*36b0*/  FADD R8, R37, -R8 ;  /* 0x8000000825087221 */ /* 0x002fe20000000000 */
[----:B------:R-:W3:Y:S01]  /*36c0*/  LDS.128 R32, [UR5+0x40] ;  /* 0x00004005ff207984 */ /* 0x000ee20008000c00 */
[----:B------:R-:W-:Y:S01]  /*36d0*/  FFMA R54, R29, R29, R54 ;  /* 0x0000001d1d367223 */ /* 0x000fe20000000036 */
[----:B------:R-:W-:Y:S01]  /*36e0*/  FFMA R41, R30, R30, R41 ;  /* 0x0000001e1e297223 */ /* 0x000fe20000000029 */
[C---:B------:R-:W-:Y:S01]  /*36f0*/  FADD R28, R37.reuse, -R9 ;  /* 0x80000009251c7221 */ /* 0x040fe20000000000 */
[C---:B------:R-:W-:Y:S01]  /*3700*/  FADD R29, R37.reuse, -R10 ;  /* 0x8000000a251d7221 */ /* 0x040fe20000000000 */
[----:B------:R-:W-:Y:S01]  /*3710*/  FADD R30, R37, -R11 ;  /* 0x8000000b251e7221 */ /* 0x000fe20000000000 */
[----:B------:R-:W-:Y:S01]  /*3720*/  FFMA R55, R8, R8, R55 ;  /* 0x0000000808377223 */ /* 0x000fe20000000037 */
[----:B------:R-:W-:Y:S01]  /*3730*/  FFMA R42, R31, R31, R42 ;  /* 0x0000001f1f2a7223 */ /* 0x000fe2000000002a */
[----:B------:R-:W0:Y:S01]  /*3740*/  LDS.128 R8, [UR5+0x50] ;  /* 0x00005005ff087984 */ /* 0x000e220008000c00 */
[----:B------:R-:W-:Y:S01]  /*3750*/  FFMA R43, R28, R28, R43 ;  /* 0x0000001c1c2b7223 */ /* 0x000fe2000000002b */
[----:B------:R-:W-:Y:S01]  /*3760*/  FFMA R44, R29, R29, R44 ;  /* 0x0000001d1d2c7223 */ /* 0x000fe2000000002c */
[----:B------:R-:W-:-:S02]  /*3770*/  FFMA R45, R30, R30, R45 ;  /* 0x0000001e1e2d7223 */ /* 0x000fc4000000002d */
[----:B------:R-:W1:Y:S01]  /*3780*/  LDS.128 R28, [UR5+0x60] ;  /* 0x00006005ff1c7984 */ /* 0x000e620008000c00 */
[C---:B---3--:R-:W-:Y:S01]  /*3790*/  FADD R33, R36.reuse, -R33 ;  /* 0x8000002124217221 */ /* 0x048fe20000000000 */
[C---:B------:R-:W-:Y:S01]  /*37a0*/  FADD R32, R36.reuse, -R32 ;  /* 0x8000002024207221 */ /* 0x040fe20000000000 */
[C---:B------:R-:W-:Y:S01]  /*37b0*/  FADD R34, R36.reuse, -R34 ;  /* 0x8000002224227221 */ /* 0x040fe20000000000 */
[----:B------:R-:W-:Y:S01]  /*37c0*/  FADD R35, R36, -R35 ;  /* 0x8000002324237221 */ /* 0x000fe20000000000 */
[----:B------:R-:W-:Y:S01]  /*37d0*/  FFMA R40, R33, R33, R40 ;  /* 0x0000002121287223 */ /* 0x000fe20000000028 */
[----:B------:R-:W-:Y:S01]  /*37e0*/  FFMA R51, R32, R32, R51 ;  /* 0x0000002020337223 */ /* 0x000fe20000000033 */
[----:B------:R-:W-:Y:S01]  /*37f0*/  FFMA R47, R34, R34, R47 ;  /* 0x00000022222f7223 */ /* 0x000fe2000000002f */
[----:B------:R-:W-:Y:S01]  /*3800*/  FFMA R52, R35, R35, R52 ;  /* 0x0000002323347223 */ /* 0x000fe20000000034 */
[C---:B0-----:R-:W-:Y:S01]  /*3810*/  FADD R33, R36.reuse, -R8 ;  /* 0x8000000824217221 */ /* 0x041fe20000000000 */
[C---:B------:R-:W-:Y:S01]  /*3820*/  FADD R9, R36.reuse, -R9 ;  /* 0x8000000924097221 */ /* 0x040fe20000000000 */
[C---:B------:R-:W-:Y:S01]  /*3830*/  FADD R8, R36.reuse, -R11 ;  /* 0x8000000b24087221 */ /* 0x040fe20000000000 */
[C---:B------:R-:W-:Y:S01]  /*3840*/  FADD R10, R36.reuse, -R10 ;  /* 0x8000000a240a7221 */ /* 0x040fe20000000000 */
[----:B------:R-:W-:Y:S01]  /*3850*/  FFMA R48, R33, R33, R48 ;  /* 0x0000002121307223 */ /* 0x000fe20000000030 */
[----:B------:R-:W-:Y:S01]  /*3860*/  FFMA R46, R9, R9, R46 ;  /* 0x00000009092e7223 */ /* 0x000fe2000000002e */
[----:B------:R-:W0:Y:S01]  /*3870*/  LDS.128 R32, [UR5+0x70] ;  /* 0x00007005ff207984 */ /* 0x000e220008000c00 */
[----:B-1----:R-:W-:Y:S01]  /*3880*/  FADD R9, R36, -R28 ;  /* 0x8000001c24097221 */ /* 0x002fe20000000000 */
[----:B------:R-:W-:Y:S01]  /*3890*/  FFMA R53, R8, R8, R53 ;  /* 0x0000000808357223 */ /* 0x000fe20000000035 */
[C---:B------:R-:W-:Y:S01]  /*38a0*/  FADD R29, R36.reuse, -R29 ;  /* 0x8000001d241d7221 */ /* 0x040fe20000000000 */
[C---:B------:R-:W-:Y:S01]  /*38b0*/  FADD R30, R36.reuse, -R30 ;  /* 0x8000001e241e7221 */ /* 0x040fe20000000000 */
[----:B------:R-:W-:Y:S01]  /*38c0*/  FFMA R50, R9, R9, R50 ;  /* 0x0000000909327223 */ /* 0x000fe20000000032 */
        /* <DEDUP_REMOVED lines=11> */
[----:B------:R-:W-:Y:S01]  /*3980*/  FFMA R44, R9, R9, R44 ;  /* 0x00000009092c7223 */ /* 0x000fe2000000002c */
[----:B------:R-:W-:-:S07]  /*3990*/  FFMA R45, R36, R36, R45 ;  /* 0x00000024242d7223 */ /* 0x000fce000000002d */
.L_x_30:
[----:B------:R-:W-:Y:S05]  /*39a0*/  BRA.U !UP1, `(.L_x_29) ;  /* 0x0000000109b07547 */ /* 0x000fea000b800000 */
[----:B------:R-:W0:Y:S01]  /*39b0*/  LDC.64 R8, c[0x0][0x390] ;  /* 0x0000e400ff087b82 */ /* 0x000e220000000a00 */
[----:B------:R-:W-:-:S05]  /*39c0*/  IADD3 R37, PT, PT, R6, UR4, RZ ;  /* 0x0000000406257c10 */ /* 0x000fca000fffe0ff */
[----:B0-----:R-:W-:-:S05]  /*39d0*/  IMAD.WIDE.U32 R36, R37, 0x4, R8 ;  /* 0x0000000425247825 */ /* 0x001fca00078e0008 */
[----:B------:R0:W2:Y:S01]  /*39e0*/  LDG.E R6, desc[UR10][R36.64] ;  /* 0x0000000a24067981 */ /* 0x0000a2000c1e1900 */
[----:B------:R-:W-:Y:S02]  /*39f0*/  R2UR UR5, R5 ;  /* 0x00000000050572ca */ /* 0x000fe400000e0000 */
[----:B------:R-:W-:-:S13]  /*3a00*/  R2UR UR7, R4 ;  /* 0x00000000040772ca */ /* 0x000fda00000e0000 */
[----:B------:R-:W-:-:S04]  /*3a10*/  ULEA UR5, UR7, UR5, 0x18 ;  /* 0x0000000507057291 */ /* 0x000fc8000f8ec0ff */
[----:B------:R-:W-:-:S09]  /*3a20*/  ULEA UR4, UR4, UR5, 0x6 ;  /* 0x0000000504047291 */ /* 0x000fd2000f8e30ff */
[----:B------:R-:W2:Y:S04]  /*3a30*/  LDS.128 R28, [UR4+0x10] ;  /* 0x00001004ff1c7984 */ /* 0x000ea80008000c00 */
[----:B------:R-:W-:Y:S04]  /*3a40*/  LDS.128 R32, [UR4+0x20] ;  /* 0x00002004ff207984 */ /* 0x000fe80008000c00 */
[----:B------:R-:W1:Y:S04]  /*3a50*/  LDS.128 R8, [UR4] ;  /* 0x00000004ff087984 */ /* 0x000e680008000c00 */
[----:B0-----:R-:W0:Y:S01]  /*3a60*/  LDS.128 R36, [UR4+0x30] ;  /* 0x00003004ff247984 */ /* 0x001e220008000c00 */
[C---:B--2---:R-:W-:Y:S01]  /*3a70*/  FADD R5, R6.reuse, -R28 ;  /* 0x8000001c06057221 */ /* 0x044fe20000000000 */
[C---:B------:R-:W-:Y:S01]  /*3a80*/  FADD R4, R6.reuse, -R31 ;  /* 0x8000001f06047221 */ /* 0x040fe20000000000 */
[C---:B-1----:R-:W-:Y:S01]  /*3a90*/  FADD R8, R6.reuse, -R8 ;  /* 0x8000000806087221 */ /* 0x042fe20000000000 */
[C---:B------:R-:W-:Y:S01]  /*3aa0*/  FADD R9, R6.reuse, -R9 ;  /* 0x8000000906097221 */ /* 0x040fe20000000000 */
[----:B------:R-:W-:Y:S01]  /*3ab0*/  FFMA R48, R5, R5, R48 ;  /* 0x0000000505307223 */ /* 0x000fe20000000030 */
[----:B------:R-:W-:Y:S01]  /*3ac0*/  FADD R5, R6, -R32 ;  /* 0x8000002006057221 */ /* 0x000fe20000000000 */
[----:B------:R-:W-:Y:S01]  /*3ad0*/  FFMA R53, R4, R4, R53 ;  /* 0x0000000404357223 */ /* 0x000fe20000000035 */
[C---:B------:R-:W-:Y:S01]  /*3ae0*/  FADD R10, R6.reuse, -R10 ;  /* 0x8000000a060a7221 */ /* 0x040fe20000000000 */
[C---:B------:R-:W-:Y:S01]  /*3af0*/  FADD R11, R6.reuse, -R11 ;  /* 0x8000000b060b7221 */ /* 0x040fe20000000000 */
[----:B------:R-:W-:Y:S01]  /*3b00*/  FFMA R50, R5, R5, R50 ;  /* 0x0000000505327223 */ /* 0x000fe20000000032 */
[C---:B------:R-:W-:Y:S01]  /*3b10*/  FADD R29, R6.reuse, -R29 ;  /* 0x8000001d061d7221 */ /* 0x040fe20000000000 */
[C---:B------:R-:W-:Y:S01]  /*3b20*/  FADD R30, R6.reuse, -R30 ;  /* 0x8000001e061e7221 */ /* 0x040fe20000000000 */
[C---:B------:R-:W-:Y:S01]  /*3b30*/  FADD R33, R6.reuse, -R33 ;  /* 0x8000002106217221 */ /* 0x040fe20000000000 */
[C---:B------:R-:W-:Y:S01]  /*3b40*/  FADD R34, R6.reuse, -R34 ;  /* 0x8000002206227221 */ /* 0x040fe20000000000 */
[C---:B------:R-:W-:Y:S01]  /*3b50*/  FADD R35, R6.reuse, -R35 ;  /* 0x8000002306237221 */ /* 0x040fe20000000000 */
[C---:B0-----:R-:W-:Y:S01]  /*3b60*/  FADD R36, R6.reuse, -R36 ;  /* 0x8000002406247221 */ /* 0x041fe20000000000 */
[C---:B------:R-:W-:Y:S01]  /*3b70*/  FADD R4, R6.reuse, -R37 ;  /* 0x8000002506047221 */ /* 0x040fe20000000000 */
[C---:B------:R-:W-:Y:S01]  /*3b80*/  FADD R5, R6.reuse, -R38 ;  /* 0x8000002606057221 */ /* 0x040fe20000000000 */
[----:B------:R-:W-:Y:S01]  /*3b90*/  FADD R6, R6, -R39 ;  /* 0x8000002706067221 */ /* 0x000fe20000000000 */
[----:B------:R-:W-:Y:S01]  /*3ba0*/  FFMA R51, R8, R8, R51 ;  /* 0x0000000808337223 */ /* 0x000fe20000000033 */
        /* <DEDUP_REMOVED lines=11> */
[----:B------:R-:W-:-:S07]  /*3c60*/  FFMA R45, R6, R6, R45 ;  /* 0x00000006062d7223 */ /* 0x000fce000000002d */
.L_x_29:
[----:B------:R-:W0:Y:S01]  /*3c70*/  S2R R5, SR_TID.X ;  /* 0x0000000000057919 */ /* 0x000e220000002100 */
[----:B------:R-:W1:Y:S01]  /*3c80*/  S2UR UR7, SR_CgaCtaId ;  /* 0x00000000000779c3 */ /* 0x000e620000008800 */
[----:B------:R-:W-:Y:S02]  /*3c90*/  UMOV UR4, 0x400 ;  /* 0x0000040000047882 */ /* 0x000fe40000000000 */
[----:B------:R-:W-:Y:S02]  /*3ca0*/  UIADD3 UR5, UPT, UPT, UR4, 0xb80, URZ ;  /* 0x00000b8004057890 */ /* 0x000fe4000fffe0ff */
[----:B------:R-:W-:Y:S02]  /*3cb0*/  UIADD3 UR4, UPT, UPT, UR4, 0x2b80, URZ ;  /* 0x00002b8004047890 */ /* 0x000fe4000fffe0ff */
[----:B-1----:R-:W-:Y:S02]  /*3cc0*/  ULEA UR5, UR7, UR5, 0x18 ;  /* 0x0000000507057291 */ /* 0x002fe4000f8ec0ff */
[----:B------:R-:W-:-:S04]  /*3cd0*/  ULEA UR4, UR7, UR4, 0x18 ;  /* 0x0000000407047291 */ /* 0x000fc8000f8ec0ff */
[C---:B0-----:R-:W-:Y:S02]  /*3ce0*/  LEA R4, R5.reuse, UR5, 0x2 ;  /* 0x0000000505047c11 */ /* 0x041fe4000f8e10ff */
[----:B------:R-:W-:-:S03]  /*3cf0*/  LEA R8, R5, UR4, 0x6 ;  /* 0x0000000405087c11 */ /* 0x000fc6000f8e30ff */
[----:B------:R-:W-:-:S05]  /*3d00*/  IMAD R4, R5, 0x3c, R4 ;  /* 0x0000003c05047824 */ /* 0x000fca00078e0204 */
        /* <DEDUP_REMOVED lines=64> */
.L_x_26:
[----:B------:R-:W-:Y:S05]  /*4110*/  BSYNC.RECONVERGENT B1 ;  /* 0x0000000000017941 */ /* 0x000fea0003800200 */
.L_x_25:
[----:B0-----:R-:W-:-:S05]  /*4120*/  VIADD R3, R3, UR6 ;  /* 0x0000000603037c36 */ /* 0x001fca0008000000 */
[----:B------:R-:W-:-:S13]  /*4130*/  ISETP.GE.AND P0, PT, R3, R0, PT ;  /* 0x000000000300720c */ /* 0x000fda0003f06270 */
[----:B------:R-:W-:Y:S05]  /*4140*/  @!P0 BRA `(.L_x_31) ;  /* 0xffffffdc00dc8947 */ /* 0x000fea000383ffff */
.L_x_20:
[----:B---3--:R-:W-:Y:S05]  /*4150*/  BSYNC.RECONVERGENT B0 ;  /* 0x0000000000007941 */ /* 0x008fea0003800200 */
.L_x_19:
[----:B------:R-:W-:Y:S01]  /*4160*/  BAR.SYNC.DEFER_BLOCKING 0x0 ;  /* 0x0000000000007b1d */ /* 0x000fe20000010000 */
[----:B------:R-:W-:-:S13]  /*4170*/  ISETP.NE.AND P0, PT, R7, RZ, PT ;  /* 0x000000ff0700720c */ /* 0x000fda0003f05270 */
[----:B------:R-:W-:Y:S05]  /*4180*/  @!P0 EXIT ;  /* 0x000000000000894d */ /* 0x000fea0003800000 */
[----:B----4-:R-:W0:Y:S01]  /*4190*/  S2R R11, SR_TID.X ;  /* 0x00000000000b7919 */ /* 0x010e220000002100 */
[----:B------:R-:W-:Y:S01]  /*41a0*/  UISETP.GE.U32.AND UP0, UPT, UR6, 0x10, UPT ;  /* 0x000000100600788c */ /* 0x000fe2000bf06070 */
[----:B------:R-:W-:Y:S01]  /*41b0*/  MOV R0, 0x7f7ff023 ;  /* 0x7f7ff02300007802 */ /* 0x000fe20000000f00 */
[----:B------:R-:W-:Y:S01]  /*41c0*/  IMAD.MOV.U32 R4, RZ, RZ, RZ ;  /* 0x000000ffff047224 */ /* 0x000fe200078e00ff */
[----:B------:R-:W-:Y:S01]  /*41d0*/  MOV R3, R2 ;  /* 0x0000000200037202 */ /* 0x000fe20000000f00 */
[----:B------:R-:W-:-:S05]  /*41e0*/  ULOP3.LUT UR9, UR6, 0xf, URZ, 0xc0, !UPT ;  /* 0x0000000f06097892 */ /* 0x000fca000f8ec0ff */
[----:B------:R-:W-:Y:S07]  /*41f0*/  BRA.U !UP0, `(.L_x_32) ;  /* 0x0000000508507547 */ /* 0x000fee000b800000 */
[----:B------:R-:W1:Y:S01]  /*4200*/  S2UR UR7, SR_CgaCtaId ;  /* 0x00000000000779c3 */ /* 0x000e620000008800 */
[----:B------:R-:W-:Y:S01]  /*4210*/  UMOV UR4, 0x400 ;  /* 0x0000040000047882 */ /* 0x000fe20000000000 */
[----:B------:R-:W-:Y:S01]  /*4220*/  ULOP3.LUT UR12, UR6, 0x7f0, URZ, 0xc0, !UPT ;  /* 0x000007f0060c7892 */ /* 0x000fe2000f8ec0ff */
[----:B0-----:R-:W-:Y:S01]  /*4230*/  LEA R5, R11, 0x200, 0x2 ;  /* 0x000002000b057811 */ /* 0x001fe200078e10ff */
[----:B------:R-:W-:Y:S01]  /*4240*/  UIADD3 UR5, UPT, UPT, UR4, 0xb80, URZ ;  /* 0x00000b8004057890 */ /* 0x000fe2000fffe0ff */
[----:B------:R-:W-:Y:S01]  /*4250*/  IMAD.MOV.U32 R0, RZ, RZ, 0x7f7ff023 ;  /* 0x7f7ff023ff007424 */ /* 0x000fe200078e00ff */
[----:B------:R-:W-:Y:S01]  /*4260*/  UIADD3 UR8, UPT, UPT, UR4, 0x2b80, URZ ;  /* 0x00002b8004087890 */ /* 0x000fe2000fffe0ff */
[----:B------:R-:W-:Y:S01]  /*4270*/  MOV R3, R2 ;  /* 0x0000000200037202 */ /* 0x000fe20000000f00 */
[----:B------:R-:W-:Y:S01]  /*4280*/  ULOP3.LUT UR4, UR6, 0xfffffff0, URZ, 0xc0, !UPT ;  /* 0xfffffff006047892 */ /* 0x000fe2000f8ec0ff */
[----:B------:R-:W-:-:S03]  /*4290*/  IMAD.U32 R4, RZ, RZ, UR12 ;  /* 0x0000000cff047e24 */ /* 0x000fc6000f8e00ff */
[----:B------:R-:W-:Y:S02]  /*42a0*/  UIADD3 UR4, UPT, UPT, -UR4, URZ, URZ ;  /* 0x000000ff04047290 */ /* 0x000fe4000fffe1ff */
[----:B-1----:R-:W-:Y:S02]  /*42b0*/  ULEA UR5, UR7, UR5, 0x18 ;  /* 0x0000000507057291 */ /* 0x002fe4000f8ec0ff */
[----:B------:R-:W-:-:S04]  /*42c0*/  ULEA UR8, UR7, UR8, 0x18 ;  /* 0x0000000807087291 */ /* 0x000fc8000f8ec0ff */
[C---:B------:R-:W-:Y:S02]  /*42d0*/  IADD3 R6, PT, PT, R5.reuse, UR5, RZ ;  /* 0x0000000505067c10 */ /* 0x040fe4000fffe0ff */
[----:B------:R-:W-:-:S07]  /*42e0*/  VIADD R5, R5, UR8 ;  /* 0x0000000805057c36 */ /* 0x000fce0008000000 */
.L_x_33:
[----:B------:R-:W0:Y:S01]  /*42f0*/  LDS R7, [R6+-0x200] ;  /* 0xfffe000006077984 */ /* 0x000e220000000800 */
[----:B------:R-:W-:-:S03]  /*4300*/  UIADD3 UR4, UPT, UPT, UR4, 0x10, URZ ;  /* 0x0000001004047890 */ /* 0x000fc6000fffe0ff */
[----:B-1----:R-:W1:Y:S01]  /*4310*/  LDS R9, [R6+-0x1c0] ;  /* 0xfffe400006097984 */ /* 0x002e620000000800 */
[----:B------:R-:W-:Y:S01]  /*4320*/  UISETP.NE.AND UP0, UPT, UR4, URZ, UPT ;  /* 0x000000ff0400728c */ /* 0x000fe2000bf05270 */
[----:B0-----:R-:W-:-:S13]  /*4330*/  FSETP.GEU.AND P0, PT, R7, R0, PT ;  /* 0x000000000700720b */ /* 0x001fda0003f0e000 */
[----:B------:R-:W-:Y:S01]  /*4340*/  @!P0 MOV R0, R7 ;  /* 0x0000000700008202 */ /* 0x000fe20000000f00 */
[----:B--2---:R-:W-:Y:S03]  /*4350*/  @!P0 LDS R3, [R5+-0x200] ;  /* 0xfffe000005038984 */ /* 0x004fe60000000800 */
[----:B-1----:R-:W-:Y:S01]  /*4360*/  FSETP.GEU.AND P0, PT, R9, R0, PT ;  /* 0x000000000900720b */ /* 0x002fe20003f0e000 */
[----:B------:R-:W0:-:S12]  /*4370*/  LDS R7, [R6+-0x180] ;  /* 0xfffe800006077984 */ /* 0x000e180000000800 */
[----:B------:R-:W-:Y:S01]  /*4380*/  @!P0 IMAD.MOV.U32 R0, RZ, RZ, R9 ;  /* 0x000000ffff008224 */ /* 0x000fe200078e0009 */
[----:B------:R-:W-:Y:S04]  /*4390*/  @!P0 LDS R3, [R5+-0x1c0] ;  /* 0xfffe400005038984 */ /* 0x000fe80000000800 */
[----:B------:R-:W1:Y:S01]  /*43a0*/  LDS R9, [R6+-0x140] ;  /* 0xfffec00006097984 */ /* 0x000e620000000800 */
[----:B0-----:R-:W-:-:S13]  /*43b0*/  FSETP.GEU.AND P0, PT, R7, R0, PT ;  /* 0x000000000700720b */ /* 0x001fda0003f0e000 */
[----:B------:R-:W-:Y:S01]  /*43c0*/  @!P0 MOV R0, R7 ;  /* 0x0000000700008202 */ /* 0x000fe20000000f00 */
[----:B------:R-:W-:Y:S03]  /*43d0*/  @!P0 LDS R3, [R5+-0x180] ;  /* 0xfffe800005038984 */ /* 0x000fe60000000800 */
        /* <DEDUP_REMOVED lines=17> */
[----:B------:R-:W0:-:S12]  /*44f0*/  LDS R7, [R6] ;  /* 0x0000000006077984 */ /* 0x000e180000000800 */
[----:B------:R-:W-:Y:S01]  /*4500*/  @!P0 IMAD.MOV.U32 R0, RZ, RZ, R9 ;  /* 0x000000ffff008224 */ /* 0x000fe200078e0009 */
[----:B------:R-:W-:Y:S04]  /*4510*/  @!P0 LDS R3, [R5+-0x40] ;  /* 0xffffc00005038984 */ /* 0x000fe80000000800 */
[----:B------:R-:W1:Y:S01]  /*4520*/  LDS R9, [R6+0x40] ;  /* 0x0000400006097984 */ /* 0x000e620000000800 */
[----:B0-----:R-:W-:-:S13]  /*4530*/  FSETP.GEU.AND P0, PT, R7, R0, PT ;  /* 0x000000000700720b */ /* 0x001fda0003f0e000 */
[----:B------:R-:W-:Y:S01]  /*4540*/  @!P0 MOV R0, R7 ;  /* 0x0000000700008202 */ /* 0x000fe20000000f00 */
[----:B------:R-:W-:Y:S03]  /*4550*/  @!P0 LDS R3, [R5] ;  /* 0x0000000005038984 */ /* 0x000fe60000000800 */
[----:B-1----:R-:W-:Y:S01]  /*4560*/  FSETP.GEU.AND P0, PT, R9, R0, PT ;  /* 0x000000000900720b */ /* 0x002fe20003f0e000 */
[----:B------:R-:W0:-:S12]  /*4570*/  LDS R7, [R6+0x80] ;  /* 0x0000800006077984 */ /* 0x000e180000000800 */
[----:B------:R-:W-:Y:S01]  /*4580*/  @!P0 IMAD.MOV.U32 R0, RZ, RZ, R9 ;  /* 0x000000ffff008224 */ /* 0x000fe200078e0009 */
[----:B------:R-:W-:Y:S04]  /*4590*/  @!P0 LDS R3, [R5+0x40] ;  /* 0x0000400005038984 */ /* 0x000fe80000000800 */
[----:B------:R-:W1:Y:S01]  /*45a0*/  LDS R9, [R6+0xc0] ;  /* 0x0000c00006097984 */ /* 0x000e620000000800 */
[----:B0-----:R-:W-:-:S13]  /*45b0*/  FSETP.GEU.AND P0, PT, R7, R0, PT ;  /* 0x000000000700720b */ /* 0x001fda0003f0e000 */
[----:B------:R-:W-:Y:S01]  /*45c0*/  @!P0 MOV R0, R7 ;  /* 0x0000000700008202 */ /* 0x000fe20000000f00 */
[----:B------:R-:W-:Y:S03]  /*45d0*/  @!P0 LDS R3, [R5+0x80] ;  /* 0x0000800005038984 */ /* 0x000fe60000000800 */
        /* <DEDUP_REMOVED lines=12> */
[----:B------:R1:W2:Y:S02]  /*46a0*/  LDS R9, [R6+0x1c0] ;  /* 0x0001c00006097984 */ /* 0x0002a40000000800 */
[----:B-1----:R-:W-:Y:S02]  /*46b0*/  IADD3 R6, PT, PT, R6, 0x400, RZ ;  /* 0x0000040006067810 */ /* 0x002fe40007ffe0ff */
[----:B0-----:R-:W-:-:S13]  /*46c0*/  FSETP.GEU.AND P0, PT, R7, R0, PT ;  /* 0x000000000700720b */ /* 0x001fda0003f0e000 */
[----:B------:R-:W-:Y:S01]  /*46d0*/  @!P0 MOV R0, R7 ;  /* 0x0000000700008202 */ /* 0x000fe20000000f00 */
[----:B------:R-:W1:Y:S03]  /*46e0*/  @!P0 LDS R3, [R5+0x180] ;  /* 0x0001800005038984 */ /* 0x000e660000000800 */
[----:B--2---:R-:W-:-:S13]  /*46f0*/  FSETP.GEU.AND P0, PT, R9, R0, PT ;  /* 0x000000000900720b */ /* 0x004fda0003f0e000 */
[----:B------:R0:W2:Y:S01]  /*4700*/  @!P0 LDS R3, [R5+0x1c0] ;  /* 0x0001c00005038984 */ /* 0x0000a20000000800 */
[----:B------:R-:W-:Y:S02]  /*4710*/  @!P0 IMAD.MOV.U32 R0, RZ, RZ, R9 ;  /* 0x000000ffff008224 */ /* 0x000fe400078e0009 */
[----:B0-----:R-:W-:Y:S01]  /*4720*/  VIADD R5, R5, 0x400 ;  /* 0x0000040005057836 */ /* 0x001fe20000000000 */
[----:B------:R-:W-:Y:S06]  /*4730*/  BRA.U UP0, `(.L_x_33) ;  /* 0xfffffff900ec7547 */ /* 0x000fec000b83ffff */
.L_x_32:
[----:B------:R-:W-:-:S09]  /*4740*/  UISETP.NE.AND UP0, UPT, UR9, URZ, UPT ;  /* 0x000000ff0900728c */ /* 0x000fd2000bf05270 */
[----:B------:R-:W-:Y:S05]  /*4750*/  BRA.U !UP0, `(.L_x_34) ;  /* 0x0000000508747547 */ /* 0x000fea000b800000 */
[----:B------:R-:W3:Y:S01]  /*4760*/  S2UR UR5, SR_CgaCtaId ;  /* 0x00000000000579c3 */ /* 0x000ee20000008800 */
[----:B------:R-:W-:Y:S01]  /*4770*/  UMOV UR4, 0x400 ;  /* 0x0000040000047882 */ /* 0x000fe20000000000 */
[----:B------:R-:W-:Y:S02]  /*4780*/  UISETP.GE.U32.AND UP0, UPT, UR9, 0x8, UPT ;  /* 0x000000080900788c */ /* 0x000fe4000bf06070 */
[----:B------:R-:W-:Y:S02]  /*4790*/  UIADD3 UR7, UPT, UPT, UR4, 0x2b80, URZ ;  /* 0x00002b8004077890 */ /* 0x000fe4000fffe0ff */
[----:B------:R-:W-:Y:S02]  /*47a0*/  UIADD3 UR4, UPT, UPT, UR4, 0xb80, URZ ;  /* 0x00000b8004047890 */ /* 0x000fe4000fffe0ff */
[----:B------:R-:W-:-:S04]  /*47b0*/  ULOP3.LUT UR8, UR6, 0x7, URZ, 0xc0, !UPT ;  /* 0x0000000706087892 */ /* 0x000fc8000f8ec0ff */
[----:B------:R-:W-:Y:S02]  /*47c0*/  UISETP.NE.AND UP1, UPT, UR8, URZ, UPT ;  /* 0x000000ff0800728c */ /* 0x000fe4000bf25270 */
[----:B---3--:R-:W-:Y:S02]  /*47d0*/  ULEA UR7, UR5, UR7, 0x18 ;  /* 0x0000000705077291 */ /* 0x008fe4000f8ec0ff */
[----:B------:R-:W-:-:S04]  /*47e0*/  ULEA UR4, UR5, UR4, 0x18 ;  /* 0x0000000405047291 */ /* 0x000fc8000f8ec0ff */
[C---:B0-----:R-:W-:Y:S02]  /*47f0*/  LEA R6, R11.reuse, UR7, 0x6 ;  /* 0x000000070b067c11 */ /* 0x041fe4000f8e30ff */
[----:B------:R-:W-:-:S03]  /*4800*/  LEA R13, R11, UR4, 0x2 ;  /* 0x000000040b0d7c11 */ /* 0x000fc6000f8e10ff */
[----:B------:R-:W-:Y:S01]  /*4810*/  IMAD R5, R11, -0x3c, R6 ;  /* 0xffffffc40b057824 */ /* 0x000fe200078e0206 */
[----:B------:R-:W-:Y:S06]  /*4820*/  BRA.U !UP0, `(.L_x_35) ;  /* 0x00000001088c7547 */ /* 0x000fec000b800000 */
[C---:B------:R-:W-:Y:S01]  /*4830*/  LEA R6, R4.reuse, R13, 0x6 ;  /* 0x0000000d04067211 */ /* 0x040fe200078e30ff */
[C---:B------:R-:W-:Y:S02]  /*4840*/  IMAD R8, R4.reuse, 0x40, R5 ;  /* 0x0000004004087824 */ /* 0x040fe400078e0205 */
[----:B------:R-:W-:Y:S02]  /*4850*/  VIADD R4, R4, 0x8 ;  /* 0x0000000804047836 */ /* 0x000fe40000000000 */
[----:B------:R-:W0:Y:S04]  /*4860*/  LDS R7, [R6] ;  /* 0x0000000006077984 */ /* 0x000e280000000800 */
[----:B------:R-:W3:Y:S01]  /*4870*/  LDS R9, [R6+0x40] ;  /* 0x0000400006097984 */ /* 0x000ee20000000800 */
[----:B0-----:R-:W-:-:S13]  /*4880*/  FSETP.GEU.AND P0, PT, R7, R0, PT ;  /* 0x000000000700720b */ /* 0x001fda0003f0e000 */
[----:B------:R-:W-:Y:S01]  /*4890*/  @!P0 MOV R0, R7 ;  /* 0x0000000700008202 */ /* 0x000fe20000000f00 */
[----:B-12---:R-:W-:Y:S03]  /*48a0*/  @!P0 LDS R3, [R8] ;  /* 0x0000000008038984 */ /* 0x006fe60000000800 */
[----:B---3--:R-:W-:Y:S01]  /*48b0*/  FSETP.GEU.AND P0, PT, R9, R0, PT ;  /* 0x000000000900720b */ /* 0x008fe20003f0e000 */
        /* <DEDUP_REMOVED lines=22> */
[----:B------:R0:W3:Y:S03]  /*4a20*/  @!P0 LDS R3, [R8+0x180] ;  /* 0x0001800008038984 */ /* 0x0000e60000000800 */
[----:B-1----:R-:W-:-:S13]  /*4a30*/  FSETP.GEU.AND P0, PT, R9, R0, PT ;  /* 0x000000000900720b */ /* 0x002fda0003f0e000 */
[----:B------:R0:W4:Y:S01]  /*4a40*/  @!P0 LDS R3, [R8+0x1c0] ;  /* 0x0001c00008038984 */ /* 0x0001220000000800 */
[----:B------:R-:W-:-:S07]  /*4a50*/  @!P0 MOV R0, R9 ;  /* 0x0000000900008202 */ /* 0x000fce0000000f00 */
.L_x_35:
[----:B------:R-:W-:Y:S05]  /*4a60*/  BRA.U !UP1, `(.L_x_34) ;  /* 0x0000000109b07547 */ /* 0x000fea000b800000 */
[----:B------:R-:W-:Y:S02]  /*4a70*/  UISETP.GE.U32.AND UP0, UPT, UR8, 0x4, UPT ;  /* 0x000000040800788c */ /* 0x000fe4000bf06070 */
[----:B------:R-:W-:-:S04]  /*4a80*/  ULOP3.LUT UR4, UR6, 0x3, URZ, 0xc0, !UPT ;  /* 0x0000000306047892 */ /* 0x000fc8000f8ec0ff */
[----:B------:R-:W-:-:S03]  /*4a90*/  UISETP.NE.AND UP1, UPT, UR4, URZ, UPT ;  /* 0x000000ff0400728c */ /* 0x000fc6000bf25270 */
[----:B------:R-:W-:Y:S08]  /*4aa0*/  BRA.U !UP0, `(.L_x_36) ;  /* 0x00000001084c7547 */ /* 0x000ff0000b800000 */
[C---:B------:R-:W-:Y:S01]  /*4ab0*/  IMAD R6, R4.reuse, 0x40, R13 ;  /* 0x0000004004067824 */ /* 0x040fe200078e020d */
[C---:B0-----:R-:W-:Y:S02]  /*4ac0*/  LEA R8, R4.reuse, R5, 0x6 ;  /* 0x0000000504087211 */ /* 0x041fe400078e30ff */
[----:B------:R-:W-:Y:S02]  /*4ad0*/  IADD3 R4, PT, PT, R4, 0x4, RZ ;  /* 0x0000000404047810 */ /* 0x000fe40007ffe0ff */
[----:B------:R-:W0:Y:S04]  /*4ae0*/  LDS R7, [R6] ;  /* 0x0000000006077984 */ /* 0x000e280000000800 */
[----:B------:R-:W5:Y:S04]  /*4af0*/  LDS R9, [R6+0x40] ;  /* 0x0000400006097984 */ /* 0x000f680000000800 */
[----:B------:R-:W5:Y:S01]  /*4b00*/  LDS R5, [R6+0x80] ;  /* 0x0000800006057984 */ /* 0x000f620000000800 */
[----:B0-----:R-:W-:-:S13]  /*4b10*/  FSETP.GEU.AND P0, PT, R7, R0, PT ;  /* 0x000000000700720b */ /* 0x001fda0003f0e000 */
[----:B------:R-:W-:Y:S01]  /*4b20*/  @!P0 IMAD.MOV.U32 R0, RZ, RZ, R7 ;  /* 0x000000ffff008224 */ /* 0x000fe200078e0007 */
[----:B-1234-:R-:W-:Y:S04]  /*4b30*/  @!P0 LDS R3, [R8] ;  /* 0x0000000008038984 */ /* 0x01efe80000000800 */
[----:B------:R-:W0:Y:S01]  /*4b40*/  LDS R7, [R6+0xc0] ;  /* 0x0000c00006077984 */ /* 0x000e220000000800 */
[----:B-----5:R-:W-:-:S13]  /*4b50*/  FSETP.GEU.AND P0, PT, R9, R0, PT ;  /* 0x000000000900720b */ /* 0x020fda0003f0e000 */
[----:B------:R-:W-:Y:S01]  /*4b60*/  @!P0 MOV R0, R9 ;  /* 0x0000000900008202 */ /* 0x000fe20000000f00 */
[----:B------:R1:W2:Y:S03]  /*4b70*/  @!P0 LDS R3, [R8+0x40] ;  /* 0x0000400008038984 */ /* 0x0002a60000000800 */
[----:B------:R-:W-:-:S13]  /*4b80*/  FSETP.GEU.AND P0, PT, R5, R0, PT ;  /* 0x000000000500720b */ /* 0x000fda0003f0e000 */
[----:B------:R-:W-:Y:S01]  /*4b90*/  @!P0 IMAD.MOV.U32 R0, RZ, RZ, R5 ;  /* 0x000000ffff008224 */ /* 0x000fe200078e0005 */
[----:B------:R1:W3:Y:S04]  /*4ba0*/  @!P0 LDS R3, [R8+0x80] ;  /* 0x0000800008038984 */ /* 0x0002e80000000800 */
[----:B0-----:R-:W-:-:S13]  /*4bb0*/  FSETP.GEU.AND P0, PT, R7, R0, PT ;  /* 0x000000000700720b */ /* 0x001fda0003f0e000 */
[----:B------:R1:W0:Y:S01]  /*4bc0*/  @!P0 LDS R3, [R8+0xc0] ;  /* 0x0000c00008038984 */ /* 0x0002220000000800 */
[----:B------:R-:W-:-:S07]  /*4bd0*/  @!P0 IMAD.MOV.U32 R0, RZ, RZ, R7 ;  /* 0x000000ffff008224 */ /* 0x000fce00078e0007 */
.L_x_36:
[----:B------:R-:W-:Y:S05]  /*4be0*/  BRA.U !UP1, `(.L_x_34) ;  /* 0x0000000109507547 */ /* 0x000fea000b800000 */
[----:B------:R-:W5:Y:S01]  /*4bf0*/  S2UR UR7, SR_CgaCtaId ;  /* 0x00000000000779c3 */ /* 0x000f620000008800 */
[----:B------:R-:W-:Y:S01]  /*4c00*/  UMOV UR5, 0x400 ;  /* 0x0000040000057882 */ /* 0x000fe20000000000 */
[----:B------:R-:W-:Y:S01]  /*4c10*/  LEA R4, R4, R11, 0x4 ;  /* 0x0000000b04047211 */ /* 0x000fe200078e20ff */
[----:B------:R-:W-:Y:S02]  /*4c20*/  UIADD3 UR6, UPT, UPT, UR5, 0x2b80, URZ ;  /* 0x00002b8005067890 */ /* 0x000fe4000fffe0ff */
[----:B------:R-:W-:Y:S02]  /*4c30*/  UIADD3 UR5, UPT, UPT, UR5, 0xb80, URZ ;  /* 0x00000b8005057890 */ /* 0x000fe4000fffe0ff */
[----:B------:R-:W-:Y:S01]  /*4c40*/  IMAD.SHL.U32 R4, R4, 0x4, RZ ;  /* 0x0000000404047824 */ /* 0x000fe200078e00ff */
[----:B------:R-:W-:Y:S02]  /*4c50*/  UIADD3 UR4, UPT, UPT, -UR4, URZ, URZ ;  /* 0x000000ff04047290 */ /* 0x000fe4000fffe1ff */
[----:B-----5:R-:W-:-:S02]  /*4c60*/  ULEA UR6, UR7, UR6, 0x18 ;  /* 0x0000000607067291 */ /* 0x020fc4000f8ec0ff */
[----:B------:R-:W-:-:S04]  /*4c70*/  ULEA UR5, UR7, UR5, 0x18 ;  /* 0x0000000507057291 */ /* 0x000fc8000f8ec0ff */
[C---:B------:R-:W-:Y:S02]  /*4c80*/  IADD3 R5, PT, PT, R4.reuse, UR6, RZ ;  /* 0x0000000604057c10 */ /* 0x040fe4000fffe0ff */
[----:B------:R-:W-:-:S07]  /*4c90*/  VIADD R4, R4, UR5 ;  /* 0x0000000504047c36 */ /* 0x000fce0008000000 */
.L_x_37:
[----:B------:R5:W0:Y:S01]  /*4ca0*/  LDS R7, [R4] ;  /* 0x0000000004077984 */ /* 0x000a220000000800 */
[----:B------:R-:W-:-:S04]  /*4cb0*/  UIADD3 UR4, UPT, UPT, UR4, 0x1, URZ ;  /* 0x0000000104047890 */ /* 0x000fc8000fffe0ff */
[----:B------:R-:W-:Y:S01]  /*4cc0*/  UISETP.NE.AND UP0, UPT, UR4, URZ, UPT ;  /* 0x000000ff0400728c */ /* 0x000fe2000bf05270 */
[----:B-----5:R-:W-:Y:S01]  /*4cd0*/  VIADD R4, R4, 0x40 ;  /* 0x0000004004047836 */ /* 0x020fe20000000000 */
[----:B0-----:R-:W-:-:S13]  /*4ce0*/  FSETP.GEU.AND P0, PT, R7, R0, PT ;  /* 0x000000000700720b */ /* 0x001fda0003f0e000 */
[----:B-1234-:R0:W1:Y:S01]  /*4cf0*/  @!P0 LDS R3, [R5] ;  /* 0x0000000005038984 */ /* 0x01e0620000000800 */
[----:B------:R-:W-:Y:S02]  /*4d00*/  @!P0 MOV R0, R7 ;  /* 0x0000000700008202 */ /* 0x000fe40000000f00 */
[----:B0-----:R-:W-:Y:S01]  /*4d10*/  IADD3 R5, PT, PT, R5, 0x40, RZ ;  /* 0x0000004005057810 */ /* 0x001fe20007ffe0ff */
[----:B------:R-:W-:Y:S06]  /*4d20*/  BRA.U UP0, `(.L_x_37) ;  /* 0xfffffffd00dc7547 */ /* 0x000fec000b83ffff */
.L_x_34:
[C---:B------:R-:W-:Y:S01]  /*4d30*/  FSETP.GEU.AND P0, PT, R0.reuse, RZ, PT ;  /* 0x000000ff0000720b */ /* 0x040fe20003f0e000 */
[----:B------:R-:W-:Y:S03]  /*4d40*/  BSSY.RECONVERGENT B0, `(.L_x_38) ;  /* 0x000000d000007945 */ /* 0x000fe60003800200 */
[----:B------:R-:W-:-:S04]  /*4d50*/  FSEL R0, -R0, R0, !P0 ;  /* 0x0000000000007208 */ /* 0x000fc80004000100 */
[----:B------:R0:W0:Y:S01]  /*4d60*/  MUFU.RSQ R5, R0 ;  /* 0x0000000000057308 */ /* 0x0000220000001400 */
[----:B------:R-:W-:-:S05]  /*4d70*/  VIADD R4, R0, 0xf3000000 ;  /* 0xf300000000047836 */ /* 0x000fca0000000000 */
[----:B------:R-:W-:-:S13]  /*4d80*/  ISETP.GT.U32.AND P0, PT, R4, 0x727fffff, PT ;  /* 0x727fffff0400780c */ /* 0x000fda0003f04070 */
[----:B0-----:R-:W-:Y:S05]  /*4d90*/  @!P0 BRA `(.L_x_39) ;  /* 0x00000000000c8947 */ /* 0x001fea0003800000 */
[----:B------:R-:W-:-:S07]  /*4da0*/  MOV R10, 0x4dc0 ;  /* 0x00004dc0000a7802 */ /* 0x000fce0000000f00 */
[----:B-1234-:R-:W-:Y:S05]  /*4db0*/  CALL.REL.NOINC `($__internal_0_$__cuda_sm20_sqrt_rn_f32_slowpath) ;  /* 0x0000000000387944 */ /* 0x01efea0003c00000 */
[----:B------:R-:W-:Y:S05]  /*4dc0*/  BRA `(.L_x_40) ;  /* 0x0000000000107947 */ /* 0x000fea0003800000 */
.L_x_39:
[----:B------:R-:W-:Y:S01]  /*4dd0*/  FMUL.FTZ R9, R0, R5 ;  /* 0x0000000500097220 */ /* 0x000fe20000410000 */
[----:B------:R-:W-:-:S03]  /*4de0*/  FMUL.FTZ R4, R5, 0.5 ;  /* 0x3f00000005047820 */ /* 0x000fc60000410000 */
[----:B------:R-:W-:-:S04]  /*4df0*/  FFMA R0, -R9, R9, R0 ;  /* 0x0000000909007223 */ /* 0x000fc80000000100 */
[----:B------:R-:W-:-:S07]  /*4e00*/  FFMA R9, R0, R4, R9 ;  /* 0x0000000400097223 */ /* 0x000fce0000000009 */
.L_x_40:
[----:B------:R-:W-:Y:S05]  /*4e10*/  BSYNC.RECONVERGENT B0 ;  /* 0x0000000000007941 */ /* 0x000fea0003800200 */
.L_x_38:
[----:B------:R-:W0:Y:S01]  /*4e20*/  LDC.64 R4, c[0x0][0x380] ;  /* 0x0000e000ff047b82 */ /* 0x000e220000000a00 */
[----:B-1234-:R-:W-:-:S07]  /*4e30*/  IADD3 R11, PT, PT, R3, 0x1, RZ ;  /* 0x00000001030b7810 */ /* 0x01efce0007ffe0ff */
[----:B------:R-:W1:Y:S01]  /*4e40*/  LDC.64 R6, c[0x0][0x388] ;  /* 0x0000e200ff067b82 */ /* 0x000e620000000a00 */
[----:B0-----:R-:W-:-:S05]  /*4e50*/  IMAD.WIDE R4, R2, 0x4, R4 ;  /* 0x0000000402047825 */ /* 0x001fca00078e0204 */
[----:B------:R-:W-:Y:S01]  /*4e60*/  STG.E desc[UR10][R4.64], R9 ;  /* 0x0000000904007986 */ /* 0x000fe2000c10190a */
[----:B-1----:R-:W-:-:S05]  /*4e70*/  IMAD.WIDE R2, R2, 0x4, R6 ;  /* 0x0000000402027825 */ /* 0x002fca00078e0206 */
[----:B------:R-:W-:Y:S01]  /*4e80*/  STG.E desc[UR10][R2.64], R11 ;  /* 0x0000000b02007986 */ /* 0x000fe2000c10190a */
[----:B------:R-:W-:Y:S05]  /*4e90*/  EXIT ;  /* 0x000000000000794d */ /* 0x000fea0003800000 */
        .weak           $__internal_0_$__cuda_sm20_sqrt_rn_f32_slowpath
        .type           $__internal_0_$__cuda_sm20_sqrt_rn_f32_slowpath,@function
        .size           $__internal_0_$__cuda_sm20_sqrt_rn_f32_slowpath,(.L_x_43 - $__internal_0_$__cuda_sm20_sqrt_rn_f32_slowpath)
$__internal_0_$__cuda_sm20_sqrt_rn_f32_slowpath:
[----:B------:R-:W-:-:S13]  /*4ea0*/  LOP3.LUT P0, RZ, R0, 0x7fffffff, RZ, 0xc0, !PT ;  /* 0x7fffffff00ff7812 */ /* 0x000fda000780c0ff */
[----:B------:R-:W-:Y:S01]  /*4eb0*/  @!P0 IMAD.MOV.U32 R4, RZ, RZ, R0 ;  /* 0x000000ffff048224 */ /* 0x000fe200078e0000 */
[----:B------:R-:W-:Y:S06]  /*4ec0*/  @!P0 BRA `(.L_x_41) ;  /* 0x0000000000408947 */ /* 0x000fec0003800000 */
[----:B------:R-:W-:-:S13]  /*4ed0*/  FSETP.GEU.FTZ.AND P0, PT, R0, RZ, PT ;  /* 0x000000ff0000720b */ /* 0x000fda0003f1e000 */
[----:B------:R-:W-:Y:S01]  /*4ee0*/  @!P0 MOV R4, 0x7fffffff ;  /* 0x7fffffff00048802 */ /* 0x000fe20000000f00 */
[----:B------:R-:W-:Y:S06]  /*4ef0*/  @!P0 BRA `(.L_x_41) ;  /* 0x0000000000348947 */ /* 0x000fec0003800000 */
[----:B------:R-:W-:-:S13]  /*4f00*/  FSETP.GTU.FTZ.AND P0, PT, |R0|, +INF , PT ;  /* 0x7f8000000000780b */ /* 0x000fda0003f1c200 */
[----:B------:R-:W-:Y:S01]  /*4f10*/  @P0 FADD.FTZ R4, R0, 1 ;  /* 0x3f80000000040421 */ /* 0x000fe20000010000 */
[----:B------:R-:W-:Y:S06]  /*4f20*/  @P0 BRA `(.L_x_41) ;  /* 0x0000000000280947 */ /* 0x000fec0003800000 */
[----:B------:R-:W-:-:S13]  /*4f30*/  FSETP.NEU.FTZ.AND P0, PT, |R0|, +INF , PT ;  /* 0x7f8000000000780b */ /* 0x000fda0003f1d200 */
[----:B------:R-:W-:-:S04]  /*4f40*/  @P0 FFMA R5, R0, 1.84467440737095516160e+19, RZ ;  /* 0x5f80000000050823 */ /* 0x000fc800000000ff */
[----:B------:R-:W0:Y:S02]  /*4f50*/  @P0 MUFU.RSQ R4, R5 ;  /* 0x0000000500040308 */ /* 0x000e240000001400 */
[----:B0-----:R-:W-:Y:S01]  /*4f60*/  @P0 FMUL.FTZ R6, R5, R4 ;  /* 0x0000000405060220 */ /* 0x001fe20000410000 */
[----:B------:R-:W-:Y:S01]  /*4f70*/  @P0 FMUL.FTZ R8, R4, 0.5 ;  /* 0x3f00000004080820 */ /* 0x000fe20000410000 */
[----:B------:R-:W-:Y:S02]  /*4f80*/  @!P0 IMAD.MOV.U32 R4, RZ, RZ, R0 ;  /* 0x000000ffff048224 */ /* 0x000fe400078e0000 */
[----:B------:R-:W-:-:S04]  /*4f90*/  @P0 FADD.FTZ R7, -R6, -RZ ;  /* 0x800000ff06070221 */ /* 0x000fc80000010100 */
[----:B------:R-:W-:-:S04]  /*4fa0*/  @P0 FFMA R7, R6, R7, R5 ;  /* 0x0000000706070223 */ /* 0x000fc80000000005 */
[----:B------:R-:W-:-:S04]  /*4fb0*/  @P0 FFMA R7, R7, R8, R6 ;  /* 0x0000000807070223 */ /* 0x000fc80000000006 */
[----:B------:R-:W-:-:S07]  /*4fc0*/  @P0 FMUL.FTZ R4, R7, 2.3283064365386962891e-10 ;  /* 0x2f80000007040820 */ /* 0x000fce0000410000 */
.L_x_41:
[----:B------:R-:W-:Y:S01]  /*4fd0*/  HFMA2 R5, -RZ, RZ, 0, 0 ;  /* 0x00000000ff057431 */ /* 0x000fe200000001ff */
[----:B------:R-:W-:Y:S01]  /*4fe0*/  MOV R9, R4 ;  /* 0x0000000400097202 */ /* 0x000fe20000000f00 */
[----:B------:R-:W-:-:S04]  /*4ff0*/  IMAD.MOV.U32 R4, RZ, RZ, R10 ;  /* 0x000000ffff047224 */ /* 0x000fc800078e000a */
[----:B------:R-:W-:Y:S05]  /*5000*/  RET.REL.NODEC R4 `(_Z16cuda_delta_driftPfPjPKfS2_PKhS4_PKcS2_S2_PKi) ;  /* 0xffffffac04fc7950 */ /* 0x000fea0003c3ffff */
.L_x_42:
[----:B------:R-:W-:-:S00]  /*5010*/  BRA `(.L_x_42) ;  /* 0xfffffffc00fc7947 */ /* 0x000fc0000383ffff */
[----:B------:R-:W-:-:S00]  /*5020*/  NOP ;  /* 0x0000000000007918 */ /* 0x000fc00000000000 */
        /* <DEDUP_REMOVED lines=13> */
.L_x_43:


//--------------------- .nv.shared._Z16cuda_delta_driftPfPjPKfS2_PKhS4_PKcS2_S2_PKi --------------------------
	.section	.nv.shared._Z16cuda_delta_driftPfPjPKfS2_PKhS4_PKcS2_S2_PKi,"aw",@nobits
	.sectionflags	@""
	.align	4
.nv.shared._Z16cuda_delta_driftPfPjPKfS2_PKhS4_PKcS2_S2_PKi:
	.zero		24448


//--------------------- .nv.shared.reserved.0     --------------------------
	.section	.nv.shared.reserved.0,"aw",@nobits
	.weak		__nv_reservedSMEM_offset_0_alias
	.size		__nv_reservedSMEM_offset_0_alias, 0, 64
	.other		__nv_reservedSMEM_offset_0_alias,@"STO_CUDA_RESERVED_SHARED STV_DEFAULT"
__nv_reservedSMEM_offset_0_alias:
	.zero		0
	.zero		64


//--------------------- .nv.constant0._Z16cuda_delta_driftPfPjPKfS2_PKhS4_PKcS2_S2_PKi --------------------------
	.section	.nv.constant0._Z16cuda_delta_driftPfPjPKfS2_PKhS4_PKcS2_S2_PKi,"a",@progbits
	.sectionflags	@""
	.align	4
.nv.constant0._Z16cuda_delta_driftPfPjPKfS2_PKhS4_PKcS2_S2_PKi:
	.zero		976


//--------------------- SYMBOLS --------------------------

	.type		.nv.reservedSmem.offset0,@object
	.size		.nv.reservedSmem.offset0,0x4
	.type		.nv.reservedSmem.cap,@object
	.size		.nv.reservedSmem.cap,0x4
